	.target	sm_100a

	.elftype	@"ET_EXEC"


//--------------------- .note.nv.tkinfo           --------------------------
	.section	.note.nv.tkinfo,"",@"SHT_NOTE"
	.sectionflags	@"SHF_NOTE_NV_TKINFO"
	.tkinfo
        /*0018*/ 	.word	0x00000002
        /*0030*/ 	.string	""
        /*0030*/ 	.string	"ptxas"
        /*0030*/ 	.string	"Cuda compilation tools, release 13.0, V13.0.88"
        /*0030*/ 	.string	"Build cuda_13.0.r13.0/compiler.36424714_0"
        /*0030*/ 	.string	"-arch sm_100a -m 64 "



//--------------------- .note.nv.cuinfo           --------------------------
	.section	.note.nv.cuinfo,"",@"SHT_NOTE"
	.sectionflags	@"SHF_NOTE_NV_CUINFO"
        /*0018*/ 	.short	0x0002
        /*001a*/ 	.short	0x0064
        /*001c*/ 	.short	0x0082
	.zero		2


//--------------------- .nv.info                  --------------------------
	.section	.nv.info,"",@"SHT_CUDA_INFO"
	.align	4


	//----- nvinfo : EIATTR_REGCOUNT
	.align		4
        /*0000*/ 	.byte	0x04, 0x2f
        /*0002*/ 	.short	(.L_20 - .L_19)
	.align		4
.L_19:
        /*0004*/ 	.word	index@(_ZN7cutlass13device_kernelINS_4gemm6kernel13GemmUniversalIN4cute5tupleIJiiiiEEENS1_10collective13CollectiveMmaINS1_35MainloopSm100TmaUmmaWarpSpecializedILi5ELi2ELi4ENS5_IJNS4_1CILi2EEENSA_ILi4EEENSA_ILi1EEEEEEEENS5_IJNSA_ILi64EEENSA_ILi256EEENSA_ILi128EEEEEEaNS5_IJlSD_lEEEaSK_NS4_8TiledMMAINS4_8MMA_AtomIJNS4_15SM100_MMA_S8_SSIaaiLi64ELi256ELNS4_4UMMA5MajorE0ELSP_0ELNSO_8SaturateE0EEEEEENS4_6LayoutINS5_IJSD_SD_SD_EEENS5_IJNSA_ILi0EEESV_SV_EEEEENS5_IJNS4_10UnderscoreESY_SY_EEEEENS4_23SM90_TMA_LOAD_MULTICASTENS4_14ComposedLayoutINS4_7SwizzleILi3ELi4ELi3EEENS4_18smem_ptr_flag_bitsILi8EEENST_INS5_IJNSA_ILi8EEESI_EEENS5_IJSI_SD_EEEEEEEvNS4_8identityES11_S1B_vS1C_EENS_8epilogue10collective18CollectiveEpilogueINS1E_23Sm100TmaWarpSpecializedILi4ELi2ELi32ELb0ELb0EEEJSJ_NS5_IJNST_ISG_SD_EES1J_EEEaSK_aSK_NS1E_6fusion15FusionCallbacksIS1I_NS1L_17LinearCombinationIaiaiLNS_15FloatRoundStyleE2EEESJ_S1K_JEEENS4_5SM1004TMEM4LOAD26SM100_TMEM_LOAD_16dp32b32xENS4_13SM90_TMA_LOADENS12_INS13_ILi2ELi4ELi3EEES16_NST_INS5_IJS17_SG_EEENS5_IJSG_SD_EEEEEEENS4_39AutoVectorizingCopyWithAssumedAlignmentILi128EEENS4_14SM90_TMA_STOREES20_S22_S22_EEEvvEEEEvNT_6ParamsE)
        /*0008*/ 	.word	0x0000005d


	//----- nvinfo : EIATTR_FRAME_SIZE
	.align		4
.L_20:
        /*000c*/ 	.byte	0x04, 0x11
        /*000e*/ 	.short	(.L_22 - .L_21)
	.align		4
.L_21:
        /*0010*/ 	.word	index@($__internal_2_$__cuda_sm10x_tcgen05_guardrail_trap_unallocated_columns_being_dealloced)
        /*0014*/ 	.word	0x00000000


	//----- nvinfo : EIATTR_FRAME_SIZE
	.align		4
.L_22:
        /*0018*/ 	.byte	0x04, 0x11
        /*001a*/ 	.short	(.L_24 - .L_23)
	.align		4
.L_23:
        /*001c*/ 	.word	index@($__internal_1_$__cuda_sm10x_tcgen05_guardrail_trap_phase_invalid_during_alloc)
        /*0020*/ 	.word	0x00000000


	//----- nvinfo : EIATTR_FRAME_SIZE
	.align		4
.L_24:
        /*0024*/ 	.byte	0x04, 0x11
        /*0026*/ 	.short	(.L_26 - .L_25)
	.align		4
.L_25:
        /*0028*/ 	.word	index@($__internal_0_$__cuda_sm10x_tcgen05_guardrail_trap_col_being_dealloced_not_returned_by_alloc)
        /*002c*/ 	.word	0x00000000


	//----- nvinfo : EIATTR_FRAME_SIZE
	.align		4
.L_26:
        /*0030*/ 	.byte	0x04, 0x11
        /*0032*/ 	.short	(.L_28 - .L_27)
	.align		4
.L_27:
        /*0034*/ 	.word	index@(_ZN7cutlass13device_kernelINS_4gemm6kernel13GemmUniversalIN4cute5tupleIJiiiiEEENS1_10collective13CollectiveMmaINS1_35MainloopSm100TmaUmmaWarpSpecializedILi5ELi2ELi4ENS5_IJNS4_1CILi2EEENSA_ILi4EEENSA_ILi1EEEEEEEENS5_IJNSA_ILi64EEENSA_ILi256EEENSA_ILi128EEEEEEaNS5_IJlSD_lEEEaSK_NS4_8TiledMMAINS4_8MMA_AtomIJNS4_15SM100_MMA_S8_SSIaaiLi64ELi256ELNS4_4UMMA5MajorE0ELSP_0ELNSO_8SaturateE0EEEEEENS4_6LayoutINS5_IJSD_SD_SD_EEENS5_IJNSA_ILi0EEESV_SV_EEEEENS5_IJNS4_10UnderscoreESY_SY_EEEEENS4_23SM90_TMA_LOAD_MULTICASTENS4_14ComposedLayoutINS4_7SwizzleILi3ELi4ELi3EEENS4_18smem_ptr_flag_bitsILi8EEENST_INS5_IJNSA_ILi8EEESI_EEENS5_IJSI_SD_EEEEEEEvNS4_8identityES11_S1B_vS1C_EENS_8epilogue10collective18CollectiveEpilogueINS1E_23Sm100TmaWarpSpecializedILi4ELi2ELi32ELb0ELb0EEEJSJ_NS5_IJNST_ISG_SD_EES1J_EEEaSK_aSK_NS1E_6fusion15FusionCallbacksIS1I_NS1L_17LinearCombinationIaiaiLNS_15FloatRoundStyleE2EEESJ_S1K_JEEENS4_5SM1004TMEM4LOAD26SM100_TMEM_LOAD_16dp32b32xENS4_13SM90_TMA_LOADENS12_INS13_ILi2ELi4ELi3EEES16_NST_INS5_IJS17_SG_EEENS5_IJSG_SD_EEEEEEENS4_39AutoVectorizingCopyWithAssumedAlignmentILi128EEENS4_14SM90_TMA_STOREES20_S22_S22_EEEvvEEEEvNT_6ParamsE)
        /*0038*/ 	.word	0x00000000


	//----- nvinfo : EIATTR_MIN_STACK_SIZE
	.align		4
.L_28:
        /*003c*/ 	.byte	0x04, 0x12
        /*003e*/ 	.short	(.L_30 - .L_29)
	.align		4
.L_29:
        /*0040*/ 	.word	index@(_ZN7cutlass13device_kernelINS_4gemm6kernel13GemmUniversalIN4cute5tupleIJiiiiEEENS1_10collective13CollectiveMmaINS1_35MainloopSm100TmaUmmaWarpSpecializedILi5ELi2ELi4ENS5_IJNS4_1CILi2EEENSA_ILi4EEENSA_ILi1EEEEEEEENS5_IJNSA_ILi64EEENSA_ILi256EEENSA_ILi128EEEEEEaNS5_IJlSD_lEEEaSK_NS4_8TiledMMAINS4_8MMA_AtomIJNS4_15SM100_MMA_S8_SSIaaiLi64ELi256ELNS4_4UMMA5MajorE0ELSP_0ELNSO_8SaturateE0EEEEEENS4_6LayoutINS5_IJSD_SD_SD_EEENS5_IJNSA_ILi0EEESV_SV_EEEEENS5_IJNS4_10UnderscoreESY_SY_EEEEENS4_23SM90_TMA_LOAD_MULTICASTENS4_14ComposedLayoutINS4_7SwizzleILi3ELi4ELi3EEENS4_18smem_ptr_flag_bitsILi8EEENST_INS5_IJNSA_ILi8EEESI_EEENS5_IJSI_SD_EEEEEEEvNS4_8identityES11_S1B_vS1C_EENS_8epilogue10collective18CollectiveEpilogueINS1E_23Sm100TmaWarpSpecializedILi4ELi2ELi32ELb0ELb0EEEJSJ_NS5_IJNST_ISG_SD_EES1J_EEEaSK_aSK_NS1E_6fusion15FusionCallbacksIS1I_NS1L_17LinearCombinationIaiaiLNS_15FloatRoundStyleE2EEESJ_S1K_JEEENS4_5SM1004TMEM4LOAD26SM100_TMEM_LOAD_16dp32b32xENS4_13SM90_TMA_LOADENS12_INS13_ILi2ELi4ELi3EEES16_NST_INS5_IJS17_SG_EEENS5_IJSG_SD_EEEEEEENS4_39AutoVectorizingCopyWithAssumedAlignmentILi128EEENS4_14SM90_TMA_STOREES20_S22_S22_EEEvvEEEEvNT_6ParamsE)
        /*0044*/ 	.word	0x00000000
.L_30:


//--------------------- .nv.compat                --------------------------
	.section	.nv.compat,"",@"SHT_CUDA_COMPAT_INFO"
	.align	4
        /*0000*/ 	.byte	0x02, 0x09, 0x01, 0x00, 0x02, 0x02, 0x03, 0x00, 0x02, 0x05, 0x06, 0x00, 0x03, 0x07, 0x01, 0x01
        /*0010*/ 	.byte	0x02, 0x03, 0x01, 0x00, 0x02, 0x06, 0x01, 0x00, 0x04, 0x0b, 0x08, 0x00, 0x01, 0x00, 0x00, 0x00
        /*0020*/ 	.byte	0x00, 0x00, 0x00, 0x00


//--------------------- .nv.info._ZN7cutlass13device_kernelINS_4gemm6kernel13GemmUniversalIN4cute5tupleIJiiiiEEENS1_10collective13CollectiveMmaINS1_35MainloopSm100TmaUmmaWarpSpecializedILi5ELi2ELi4ENS5_IJNS4_1CILi2EEENSA_ILi4EEENSA_ILi1EEEEEEEENS5_IJNSA_ILi64EEENSA_ILi256EEENSA_ILi128EEEEEEaNS5_IJlSD_lEEEaSK_NS4_8TiledMMAINS4_8MMA_AtomIJNS4_15SM100_MMA_S8_SSIaaiLi64ELi256ELNS4_4UMMA5MajorE0ELSP_0ELNSO_8SaturateE0EEEEEENS4_6LayoutINS5_IJSD_SD_SD_EEENS5_IJNSA_ILi0EEESV_SV_EEEEENS5_IJNS4_10UnderscoreESY_SY_EEEEENS4_23SM90_TMA_LOAD_MULTICASTENS4_14ComposedLayoutINS4_7SwizzleILi3ELi4ELi3EEENS4_18smem_ptr_flag_bitsILi8EEENST_INS5_IJNSA_ILi8EEESI_EEENS5_IJSI_SD_EEEEEEEvNS4_8identityES11_S1B_vS1C_EENS_8epilogue10collective18CollectiveEpilogueINS1E_23Sm100TmaWarpSpecializedILi4ELi2ELi32ELb0ELb0EEEJSJ_NS5_IJNST_ISG_SD_EES1J_EEEaSK_aSK_NS1E_6fusion15FusionCallbacksIS1I_NS1L_17LinearCombinationIaiaiLNS_15FloatRoundStyleE2EEESJ_S1K_JEEENS4_5SM1004TMEM4LOAD26SM100_TMEM_LOAD_16dp32b32xENS4_13SM90_TMA_LOADENS12_INS13_ILi2ELi4ELi3EEES16_NST_INS5_IJS17_SG_EEENS5_IJSG_SD_EEEEEEENS4_39AutoVectorizingCopyWithAssumedAlignmentILi128EEENS4_14SM90_TMA_STOREES20_S22_S22_EEEvvEEEEvNT_6ParamsE --------------------------
	.section	.nv.info._ZN7cutlass13device_kernelINS_4gemm6kernel13GemmUniversalIN4cute5tupleIJiiiiEEENS1_10collective13CollectiveMmaINS1_35MainloopSm100TmaUmmaWarpSpecializedILi5ELi2ELi4ENS5_IJNS4_1CILi2EEENSA_ILi4EEENSA_ILi1EEEEEEEENS5_IJNSA_ILi64EEENSA_ILi256EEENSA_ILi128EEEEEEaNS5_IJlSD_lEEEaSK_NS4_8TiledMMAINS4_8MMA_AtomIJNS4_15SM100_MMA_S8_SSIaaiLi64ELi256ELNS4_4UMMA5MajorE0ELSP_0ELNSO_8SaturateE0EEEEEENS4_6LayoutINS5_IJSD_SD_SD_EEENS5_IJNSA_ILi0EEESV_SV_EEEEENS5_IJNS4_10UnderscoreESY_SY_EEEEENS4_23SM90_TMA_LOAD_MULTICASTENS4_14ComposedLayoutINS4_7SwizzleILi3ELi4ELi3EEENS4_18smem_ptr_flag_bitsILi8EEENST_INS5_IJNSA_ILi8EEESI_EEENS5_IJSI_SD_EEEEEEEvNS4_8identityES11_S1B_vS1C_EENS_8epilogue10collective18CollectiveEpilogueINS1E_23Sm100TmaWarpSpecializedILi4ELi2ELi32ELb0ELb0EEEJSJ_NS5_IJNST_ISG_SD_EES1J_EEEaSK_aSK_NS1E_6fusion15FusionCallbacksIS1I_NS1L_17LinearCombinationIaiaiLNS_15FloatRoundStyleE2EEESJ_S1K_JEEENS4_5SM1004TMEM4LOAD26SM100_TMEM_LOAD_16dp32b32xENS4_13SM90_TMA_LOADENS12_INS13_ILi2ELi4ELi3EEES16_NST_INS5_IJS17_SG_EEENS5_IJSG_SD_EEEEEEENS4_39AutoVectorizingCopyWithAssumedAlignmentILi128EEENS4_14SM90_TMA_STOREES20_S22_S22_EEEvvEEEEvNT_6ParamsE,"",@"SHT_CUDA_INFO"
	.sectionflags	@""
	.align	4


	//----- nvinfo : EIATTR_CUDA_API_VERSION
	.align		4
        /*0000*/ 	.byte	0x04, 0x37
        /*0002*/ 	.short	(.L_32 - .L_31)
.L_31:
        /*0004*/ 	.word	0x00000082


	//----- nvinfo : EIATTR_KPARAM_INFO
	.align		4
.L_32:
        /*0008*/ 	.byte	0x04, 0x17
        /*000a*/ 	.short	(.L_34 - .L_33)
.L_33:
        /*000c*/ 	.word	0x00000000
        /*0010*/ 	.short	0x0000
        /*0012*/ 	.short	0x0000
        /*0014*/ 	.byte	0x00, 0xf0, 0x01, 0x20


	//----- nvinfo : EIATTR_AT_ENTRY_FRAGMENTS
	.align		4
.L_34:
        /*0018*/ 	.byte	0x04, 0x4f
        /*001a*/ 	.short	(.L_36 - .L_35)


	//   ....[0]....
.L_35:
        /*001c*/ 	.word	0x00000006


	//----- nvinfo : EIATTR_RESERVED_SMEM_USED
	.align		4
.L_36:
        /*0020*/ 	.byte	0x01, 0x41
	.zero		2


	//----- nvinfo : EIATTR_SPARSE_MMA_MASK
	.align		4
        /*0024*/ 	.byte	0x03, 0x50
        /*0026*/ 	.short	0x0000


	//----- nvinfo : EIATTR_TCGEN05_1CTA_USED
	.align		4
        /*0028*/ 	.byte	0x01, 0x51
	.zero		2


	//----- nvinfo : EIATTR_MAXREG_COUNT
	.align		4
        /*002c*/ 	.byte	0x03, 0x1b
        /*002e*/ 	.short	0x00ff


	//----- nvinfo : EIATTR_NUM_BARRIERS
	.align		4
        /*0030*/ 	.byte	0x02, 0x4c
        /*0032*/ 	.byte	0x07
	.zero		1


	//----- nvinfo : EIATTR_EXTERNS
	.align		4
        /*0034*/ 	.byte	0x04, 0x0f
        /*0036*/ 	.short	(.L_38 - .L_37)


	//   ....[0]....
	.align		4
.L_37:
        /*0038*/ 	.word	index@(__assertfail)


	//----- nvinfo : EIATTR_MERCURY_ISA_VERSION
	.align		4
.L_38:
        /*003c*/ 	.byte	0x03, 0x5f
        /*003e*/ 	.short	0x0101


	//----- nvinfo : EIATTR_INT_WARP_WIDE_INSTR_OFFSETS
	.align		4
        /*0040*/ 	.byte	0x04, 0x31
        /*0042*/ 	.short	(.L_40 - .L_39)


	//   ....[0]....
.L_39:
        /*0044*/ 	.word	0x00003fb0


	//   ....[1]....
        /*0048*/ 	.word	0x00003fe0


	//   ....[2]....
        /*004c*/ 	.word	0x00004000


	//   ....[3]....
        /*0050*/ 	.word	0x00004b40


	//   ....[4]....
        /*0054*/ 	.word	0x00004bb0


	//   ....[5]....
        /*0058*/ 	.word	0x00004c90


	//   ....[6]....
        /*005c*/ 	.word	0x00004d10


	//   ....[7]....
        /*0060*/ 	.word	0x00004e10


	//   ....[8]....
        /*0064*/ 	.word	0x00004e90


	//   ....[9]....
        /*0068*/ 	.word	0x00004f80


	//   ....[10]....
        /*006c*/ 	.word	0x00005030


	//----- nvinfo : EIATTR_COOP_GROUP_MASK_REGIDS
	.align		4
.L_40:
        /*0070*/ 	.byte	0x04, 0x29
        /*0072*/ 	.short	(.L_42 - .L_41)


	//   ....[0]....
.L_41:
        /*0074*/ 	.word	0xffffffff


	//   ....[1]....
        /*0078*/ 	.word	0xffffffff


	//   ....[2]....
        /*007c*/ 	.word	0xffffffff


	//   ....[3]....
        /*0080*/ 	.word	0xffffffff


	//   ....[4]....
        /*0084*/ 	.word	0xffffffff


	//   ....[5]....
        /*0088*/ 	.word	0xffffffff


	//   ....[6]....
        /*008c*/ 	.word	0xffffffff


	//   ....[7]....
        /*0090*/ 	.word	0xffffffff


	//   ....[8]....
        /*0094*/ 	.word	0xffffffff


	//   ....[9]....
        /*0098*/ 	.word	0xffffffff


	//   ....[10]....
        /*009c*/ 	.word	0xffffffff


	//   ....[11]....
        /*00a0*/ 	.word	0xffffffff


	//   ....[12]....
        /*00a4*/ 	.word	0xffffffff


	//   ....[13]....
        /*00a8*/ 	.word	0xffffffff


	//----- nvinfo : EIATTR_COOP_GROUP_INSTR_OFFSETS
	.align		4
.L_42:
        /*00ac*/ 	.byte	0x04, 0x28
        /*00ae*/ 	.short	(.L_44 - .L_43)


	//   ....[0]....
.L_43:
        /*00b0*/ 	.word	0x00000080


	//   ....[1]....
        /*00b4*/ 	.word	0x000004e0


	//   ....[2]....
        /*00b8*/ 	.word	0x000006b0


	//   ....[3]....
        /*00bc*/ 	.word	0x00000850


	//   ....[4]....
        /*00c0*/ 	.word	0x00000950


	//   ....[5]....
        /*00c4*/ 	.word	0x00000ac0


	//   ....[6]....
        /*00c8*/ 	.word	0x00000c60


	//   ....[7]....
        /*00cc*/ 	.word	0x00000e10


	//   ....[8]....
        /*00d0*/ 	.word	0x00002260


	//   ....[9]....
        /*00d4*/ 	.word	0x000031a0


	//   ....[10]....
        /*00d8*/ 	.word	0x000033b0


	//   ....[11]....
        /*00dc*/ 	.word	0x000033e0


	//   ....[12]....
        /*00e0*/ 	.word	0x00003e90


	//   ....[13]....
        /*00e4*/ 	.word	0x000040c0


	//----- nvinfo : EIATTR_VRC_CTA_INIT_COUNT
	.align		4
.L_44:
        /*00e8*/ 	.byte	0x02, 0x4a
        /*00ea*/ 	.byte	0x80
	.zero		1


	//----- nvinfo : EIATTR_SYSCALL_OFFSETS
	.align		4
        /*00ec*/ 	.byte	0x04, 0x46
        /*00ee*/ 	.short	(.L_46 - .L_45)


	//   ....[0]....
.L_45:
        /*00f0*/ 	.word	0x00005ca0


	//   ....[1]....
        /*00f4*/ 	.word	0x00005de0


	//   ....[2]....
        /*00f8*/ 	.word	0x000065d0


	//   ....[3]....
        /*00fc*/ 	.word	0x00007370


	//   ....[4]....
        /*0100*/ 	.word	0x000080c0


	//   ....[5]....
        /*0104*/ 	.word	0x00008e30


	//----- nvinfo : EIATTR_MBARRIER_INSTR_OFFSETS
	.align		4
.L_46:
        /*0108*/ 	.byte	0x04, 0x39
        /*010a*/ 	.short	(.L_48 - .L_47)


	//   ....[0]....
.L_47:
        /*010c*/ 	.word	0x00000600
        /*0110*/ 	.word	0x000000ff
        /*0114*/ 	.word	0x00000000
        /*0118*/ 	.short	0x0100
        /*011a*/ 	.byte	0x04
	.zero		1


	//   ....[1]....
        /*011c*/ 	.word	0x00000610
        /*0120*/ 	.word	0x000000ff
        /*0124*/ 	.word	0x00000028
        /*0128*/ 	.short	0x0100
        /*012a*/ 	.byte	0x04
	.zero		1


	//   ....[2]....
        /*012c*/ 	.word	0x00000620
        /*0130*/ 	.word	0x000000ff
        /*0134*/ 	.word	0x00000008
        /*0138*/ 	.short	0x0100
        /*013a*/ 	.byte	0x04
	.zero		1


	//   ....[3]....
        /*013c*/ 	.word	0x00000630
        /*0140*/ 	.word	0x000000ff
        /*0144*/ 	.word	0x00000030
        /*0148*/ 	.short	0x0100
        /*014a*/ 	.byte	0x04
	.zero		1


	//   ....[4]....
        /*014c*/ 	.word	0x00000640
        /*0150*/ 	.word	0x000000ff
        /*0154*/ 	.word	0x00000010
        /*0158*/ 	.short	0x0100
        /*015a*/ 	.byte	0x04
	.zero		1


	//   ....[5]....
        /*015c*/ 	.word	0x00000650
        /*0160*/ 	.word	0x000000ff
        /*0164*/ 	.word	0x00000038
        /*0168*/ 	.short	0x0100
        /*016a*/ 	.byte	0x04
	.zero		1


	//   ....[6]....
        /*016c*/ 	.word	0x00000660
        /*0170*/ 	.word	0x000000ff
        /*0174*/ 	.word	0x00000018
        /*0178*/ 	.short	0x0100
        /*017a*/ 	.byte	0x04
	.zero		1


	//   ....[7]....
        /*017c*/ 	.word	0x00000670
        /*0180*/ 	.word	0x000000ff
        /*0184*/ 	.word	0x00000040
        /*0188*/ 	.short	0x0100
        /*018a*/ 	.byte	0x04
	.zero		1


	//   ....[8]....
        /*018c*/ 	.word	0x00000680
        /*0190*/ 	.word	0x000000ff
        /*0194*/ 	.word	0x00000020
        /*0198*/ 	.short	0x0100
        /*019a*/ 	.byte	0x04
	.zero		1


	//   ....[9]....
        /*019c*/ 	.word	0x00000690
        /*01a0*/ 	.word	0x000000ff
        /*01a4*/ 	.word	0x00000048
        /*01a8*/ 	.short	0x0100
        /*01aa*/ 	.byte	0x04
	.zero		1


	//   ....[10]....
        /*01ac*/ 	.word	0x000007c0
        /*01b0*/ 	.word	0x000000ff
        /*01b4*/ 	.word	0x00000050
        /*01b8*/ 	.short	0x0100
        /*01ba*/ 	.byte	0x04
	.zero		1


	//   ....[11]....
        /*01bc*/ 	.word	0x000007d0
        /*01c0*/ 	.word	0x000000ff
        /*01c4*/ 	.word	0x00000070
        /*01c8*/ 	.short	0x0100
        /*01ca*/ 	.byte	0x04
	.zero		1


	//   ....[12]....
        /*01cc*/ 	.word	0x000007e0
        /*01d0*/ 	.word	0x000000ff
        /*01d4*/ 	.word	0x00000058
        /*01d8*/ 	.short	0x0100
        /*01da*/ 	.byte	0x04
	.zero		1


	//   ....[13]....
        /*01dc*/ 	.word	0x000007f0
        /*01e0*/ 	.word	0x000000ff
        /*01e4*/ 	.word	0x00000078
        /*01e8*/ 	.short	0x0100
        /*01ea*/ 	.byte	0x04
	.zero		1


	//   ....[14]....
        /*01ec*/ 	.word	0x00000800
        /*01f0*/ 	.word	0x000000ff
        /*01f4*/ 	.word	0x00000060
        /*01f8*/ 	.short	0x0100
        /*01fa*/ 	.byte	0x04
	.zero		1


	//   ....[15]....
        /*01fc*/ 	.word	0x00000810
        /*0200*/ 	.word	0x000000ff
        /*0204*/ 	.word	0x00000080
        /*0208*/ 	.short	0x0100
        /*020a*/ 	.byte	0x04
	.zero		1


	//   ....[16]....
        /*020c*/ 	.word	0x00000820
        /*0210*/ 	.word	0x000000ff
        /*0214*/ 	.word	0x00000068
        /*0218*/ 	.short	0x0100
        /*021a*/ 	.byte	0x04
	.zero		1


	//   ....[17]....
        /*021c*/ 	.word	0x00000830
        /*0220*/ 	.word	0x000000ff
        /*0224*/ 	.word	0x00000088
        /*0228*/ 	.short	0x0100
        /*022a*/ 	.byte	0x04
	.zero		1


	//   ....[18]....
        /*022c*/ 	.word	0x00000920
        /*0230*/ 	.word	0x000000ff
        /*0234*/ 	.word	0x00000090
        /*0238*/ 	.short	0x0100
        /*023a*/ 	.byte	0x06
	.zero		1


	//   ....[19]....
        /*023c*/ 	.word	0x00000930
        /*0240*/ 	.word	0x000000ff
        /*0244*/ 	.word	0x00000098
        /*0248*/ 	.short	0x0100
        /*024a*/ 	.byte	0x06
	.zero		1


	//   ....[20]....
        /*024c*/ 	.word	0x00000a70
        /*0250*/ 	.word	0x000000ff
        /*0254*/ 	.word	0x000000a0
        /*0258*/ 	.short	0x0100
        /*025a*/ 	.byte	0x06
	.zero		1


	//   ....[21]....
        /*025c*/ 	.word	0x00000a80
        /*0260*/ 	.word	0x000000ff
        /*0264*/ 	.word	0x000000b0
        /*0268*/ 	.short	0x0100
        /*026a*/ 	.byte	0x06
	.zero		1


	//   ....[22]....
        /*026c*/ 	.word	0x00000a90
        /*0270*/ 	.word	0x000000ff
        /*0274*/ 	.word	0x000000a8
        /*0278*/ 	.short	0x0100
        /*027a*/ 	.byte	0x06
	.zero		1


	//   ....[23]....
        /*027c*/ 	.word	0x00000aa0
        /*0280*/ 	.word	0x000000ff
        /*0284*/ 	.word	0x000000b8
        /*0288*/ 	.short	0x0100
        /*028a*/ 	.byte	0x06
	.zero		1


	//   ....[24]....
        /*028c*/ 	.word	0x00000bd0
        /*0290*/ 	.word	0x000000ff
        /*0294*/ 	.word	0x000000c0
        /*0298*/ 	.short	0x0100
        /*029a*/ 	.byte	0x04
	.zero		1


	//   ....[25]....
        /*029c*/ 	.word	0x00000be0
        /*02a0*/ 	.word	0x000000ff
        /*02a4*/ 	.word	0x000000e0
        /*02a8*/ 	.short	0x0100
        /*02aa*/ 	.byte	0x04
	.zero		1


	//   ....[26]....
        /*02ac*/ 	.word	0x00000bf0
        /*02b0*/ 	.word	0x000000ff
        /*02b4*/ 	.word	0x000000c8
        /*02b8*/ 	.short	0x0100
        /*02ba*/ 	.byte	0x04
	.zero		1


	//   ....[27]....
        /*02bc*/ 	.word	0x00000c00
        /*02c0*/ 	.word	0x000000ff
        /*02c4*/ 	.word	0x000000e8
        /*02c8*/ 	.short	0x0100
        /*02ca*/ 	.byte	0x04
	.zero		1


	//   ....[28]....
        /*02cc*/ 	.word	0x00000c10
        /*02d0*/ 	.word	0x000000ff
        /*02d4*/ 	.word	0x000000d0
        /*02d8*/ 	.short	0x0100
        /*02da*/ 	.byte	0x04
	.zero		1


	//   ....[29]....
        /*02dc*/ 	.word	0x00000c20
        /*02e0*/ 	.word	0x000000ff
        /*02e4*/ 	.word	0x000000f0
        /*02e8*/ 	.short	0x0100
        /*02ea*/ 	.byte	0x04
	.zero		1


	//   ....[30]....
        /*02ec*/ 	.word	0x00000c30
        /*02f0*/ 	.word	0x000000ff
        /*02f4*/ 	.word	0x000000d8
        /*02f8*/ 	.short	0x0100
        /*02fa*/ 	.byte	0x04
	.zero		1


	//   ....[31]....
        /*02fc*/ 	.word	0x00000c40
        /*0300*/ 	.word	0x000000ff
        /*0304*/ 	.word	0x000000f8
        /*0308*/ 	.short	0x0100
        /*030a*/ 	.byte	0x04
	.zero		1


	//   ....[32]....
        /*030c*/ 	.word	0x00000d30
        /*0310*/ 	.word	0x000000ff
        /*0314*/ 	.word	0x00000100
        /*0318*/ 	.short	0x0100
        /*031a*/ 	.byte	0x04
	.zero		1


	//   ....[33]....
        /*031c*/ 	.word	0x00000d40
        /*0320*/ 	.word	0x000000ff
        /*0324*/ 	.word	0x00000110
        /*0328*/ 	.short	0x0100
        /*032a*/ 	.byte	0x04
	.zero		1


	//   ....[34]....
        /*032c*/ 	.word	0x00000d50
        /*0330*/ 	.word	0x000000ff
        /*0334*/ 	.word	0x00000108
        /*0338*/ 	.short	0x0100
        /*033a*/ 	.byte	0x04
	.zero		1


	//   ....[35]....
        /*033c*/ 	.word	0x00000d60
        /*0340*/ 	.word	0x000000ff
        /*0344*/ 	.word	0x00000118
        /*0348*/ 	.short	0x0100
        /*034a*/ 	.byte	0x04
	.zero		1


	//   ....[36]....
        /*034c*/ 	.word	0x00001ab0
        /*0350*/ 	.word	0x00000000
        /*0354*/ 	.word	0x00000110
        /*0358*/ 	.short	0x010a
        /*035a*/ 	.byte	0xff
	.zero		1


	//   ....[37]....
        /*035c*/ 	.word	0x00001ae0
        /*0360*/ 	.word	0x00000000
        /*0364*/ 	.word	0x00000100
        /*0368*/ 	.short	0x0101
        /*036a*/ 	.byte	0xff
	.zero		1


	//   ....[38]....
        /*036c*/ 	.word	0x00001bc0
        /*0370*/ 	.word	0x000000ff
        /*0374*/ 	.word	0x00000028
        /*0378*/ 	.short	0x010a
        /*037a*/ 	.byte	0x04
	.zero		1


	//   ....[39]....
        /*037c*/ 	.word	0x00001c40
        /*0380*/ 	.word	0x000000ff
        /*0384*/ 	.word	0x00000028
        /*0388*/ 	.short	0x010a
        /*038a*/ 	.byte	0x21
	.zero		1


	//   ....[40]....
        /*038c*/ 	.word	0x00001dd0
        /*0390*/ 	.word	0x000000ff
        /*0394*/ 	.word	0x00000028
        /*0398*/ 	.short	0x010a
        /*039a*/ 	.byte	0x08
	.zero		1


	//   ....[41]....
        /*039c*/ 	.word	0x00001f00
        /*03a0*/ 	.word	0x000000ff
        /*03a4*/ 	.word	0x00000098
        /*03a8*/ 	.short	0x0101
        /*03aa*/ 	.byte	0x06
	.zero		1


	//   ....[42]....
        /*03ac*/ 	.word	0x00001f20
        /*03b0*/ 	.word	0x000000ff
        /*03b4*/ 	.word	0x00000028
        /*03b8*/ 	.short	0x010a
        /*03ba*/ 	.byte	0x04
	.zero		1


	//   ....[43]....
        /*03bc*/ 	.word	0x00001fa0
        /*03c0*/ 	.word	0x000000ff
        /*03c4*/ 	.word	0x00000028
        /*03c8*/ 	.short	0x010a
        /*03ca*/ 	.byte	0x11
	.zero		1


	//   ....[44]....
        /*03cc*/ 	.word	0x00002130
        /*03d0*/ 	.word	0x000000ff
        /*03d4*/ 	.word	0x00000028
        /*03d8*/ 	.short	0x010a
        /*03da*/ 	.byte	0x07
	.zero		1


	//   ....[45]....
        /*03dc*/ 	.word	0x00002290
        /*03e0*/ 	.word	0x00000003
        /*03e4*/ 	.word	0x000000a0
        /*03e8*/ 	.short	0x010a
        /*03ea*/ 	.byte	0xff
	.zero		1


	//   ....[46]....
        /*03ec*/ 	.word	0x000023e0
        /*03f0*/ 	.word	0x00000000
        /*03f4*/ 	.word	0x00000000
        /*03f8*/ 	.short	0x0101
        /*03fa*/ 	.byte	0xff
	.zero		1


	//   ....[47]....
        /*03fc*/ 	.word	0x00002990
        /*0400*/ 	.word	0x000000ff
        /*0404*/ 	.word	0x00000000
        /*0408*/ 	.short	0x010a
        /*040a*/ 	.byte	0x04
	.zero		1


	//   ....[48]....
        /*040c*/ 	.word	0x00002a20
        /*0410*/ 	.word	0x000000ff
        /*0414*/ 	.word	0x00000000
        /*0418*/ 	.short	0x010a
        /*041a*/ 	.byte	0x05
	.zero		1


	//   ....[49]....
        /*041c*/ 	.word	0x00002ab0
        /*0420*/ 	.word	0x000000ff
        /*0424*/ 	.word	0x00000000
        /*0428*/ 	.short	0x010a
        /*042a*/ 	.byte	0x05
	.zero		1


	//   ....[50]....
        /*042c*/ 	.word	0x00002b40
        /*0430*/ 	.word	0x000000ff
        /*0434*/ 	.word	0x00000000
        /*0438*/ 	.short	0x010a
        /*043a*/ 	.byte	0x05
	.zero		1


	//   ....[51]....
        /*043c*/ 	.word	0x00002be0
        /*0440*/ 	.word	0x00000000
        /*0444*/ 	.word	0x00000000
        /*0448*/ 	.short	0x010a
        /*044a*/ 	.byte	0xff
	.zero		1


	//   ....[52]....
        /*044c*/ 	.word	0x00002d00
        /*0450*/ 	.word	0x00000002
        /*0454*/ 	.word	0x00000100
        /*0458*/ 	.short	0x010a
        /*045a*/ 	.byte	0xff
	.zero		1


	//   ....[53]....
        /*045c*/ 	.word	0x00002d70
        /*0460*/ 	.word	0x00000002
        /*0464*/ 	.word	0x00000000
        /*0468*/ 	.short	0x0101
        /*046a*/ 	.byte	0xff
	.zero		1


	//   ....[54]....
        /*046c*/ 	.word	0x00002d90
        /*0470*/ 	.word	0x000000ff
        /*0474*/ 	.word	0x000000b0
        /*0478*/ 	.short	0x010a
        /*047a*/ 	.byte	0x04
	.zero		1


	//   ....[55]....
        /*047c*/ 	.word	0x00002eb0
        /*0480*/ 	.word	0x00000002
        /*0484*/ 	.word	0x000000a0
        /*0488*/ 	.short	0x010a
        /*048a*/ 	.byte	0xff
	.zero		1


	//   ....[56]....
        /*048c*/ 	.word	0x00002fb0
        /*0490*/ 	.word	0x00000002
        /*0494*/ 	.word	0x00000000
        /*0498*/ 	.short	0x0101
        /*049a*/ 	.byte	0xff
	.zero		1


	//   ....[57]....
        /*049c*/ 	.word	0x00003040
        /*04a0*/ 	.word	0x000000ff
        /*04a4*/ 	.word	0x000000b0
        /*04a8*/ 	.short	0x0106
        /*04aa*/ 	.byte	0x04
	.zero		1


	//   ....[58]....
        /*04ac*/ 	.word	0x00003060
        /*04b0*/ 	.word	0x000000ff
        /*04b4*/ 	.word	0x000000b0
        /*04b8*/ 	.short	0x010a
        /*04ba*/ 	.byte	0x04
	.zero		1


	//   ....[59]....
        /*04bc*/ 	.word	0x000030f0
        /*04c0*/ 	.word	0x000000ff
        /*04c4*/ 	.word	0x000000b0
        /*04c8*/ 	.short	0x0106
        /*04ca*/ 	.byte	0x07
	.zero		1


	//   ....[60]....
        /*04cc*/ 	.word	0x00003130
        /*04d0*/ 	.word	0x00000000
        /*04d4*/ 	.word	0x000000b0
        /*04d8*/ 	.short	0x010a
        /*04da*/ 	.byte	0xff
	.zero		1


	//   ....[61]....
        /*04dc*/ 	.word	0x00003680
        /*04e0*/ 	.word	0x00000000
        /*04e4*/ 	.word	0x000000a0
        /*04e8*/ 	.short	0x010a
        /*04ea*/ 	.byte	0xff
	.zero		1


	//   ....[62]....
        /*04ec*/ 	.word	0x00003780
        /*04f0*/ 	.word	0x00000003
        /*04f4*/ 	.word	0x00000000
        /*04f8*/ 	.short	0x0101
        /*04fa*/ 	.byte	0xff
	.zero		1


	//   ....[63]....
        /*04fc*/ 	.word	0x00003790
        /*0500*/ 	.word	0x000000ff
        /*0504*/ 	.word	0x00000000
        /*0508*/ 	.short	0x010a
        /*050a*/ 	.byte	0x04
	.zero		1


	//   ....[64]....
        /*050c*/ 	.word	0x00003810
        /*0510*/ 	.word	0x000000ff
        /*0514*/ 	.word	0x000000e0
        /*0518*/ 	.short	0x010a
        /*051a*/ 	.byte	0x1f
	.zero		1


	//   ....[65]....
        /*051c*/ 	.word	0x000038f0
        /*0520*/ 	.word	0x000000ff
        /*0524*/ 	.word	0x00000000
        /*0528*/ 	.short	0x010a
        /*052a*/ 	.byte	0x05
	.zero		1


	//   ....[66]....
        /*052c*/ 	.word	0x00003a30
        /*0530*/ 	.word	0x000000ff
        /*0534*/ 	.word	0x00000000
        /*0538*/ 	.short	0x010a
        /*053a*/ 	.byte	0x04
	.zero		1


	//   ....[67]....
        /*053c*/ 	.word	0x00003cc0
        /*0540*/ 	.word	0x000000ff
        /*0544*/ 	.word	0x00000000
        /*0548*/ 	.short	0x010a
        /*054a*/ 	.byte	0x04
	.zero		1


	//   ....[68]....
        /*054c*/ 	.word	0x00003d50
        /*0550*/ 	.word	0x000000ff
        /*0554*/ 	.word	0x00000000
        /*0558*/ 	.short	0x010a
        /*055a*/ 	.byte	0x05
	.zero		1


	//   ....[69]....
        /*055c*/ 	.word	0x00003de0
        /*0560*/ 	.word	0x000000ff
        /*0564*/ 	.word	0x00000000
        /*0568*/ 	.short	0x010a
        /*056a*/ 	.byte	0x05
	.zero		1


	//   ....[70]....
        /*056c*/ 	.word	0x00003e70
        /*0570*/ 	.word	0x000000ff
        /*0574*/ 	.word	0x00000000
        /*0578*/ 	.short	0x010a
        /*057a*/ 	.byte	0x04
	.zero		1


	//   ....[71]....
        /*057c*/ 	.word	0x00004340
        /*0580*/ 	.word	0x0000000c
        /*0584*/ 	.word	0x000000a0
        /*0588*/ 	.short	0x010a
        /*058a*/ 	.byte	0xff
	.zero		1


	//   ....[72]....
        /*058c*/ 	.word	0x000044b0
        /*0590*/ 	.word	0x00000000
        /*0594*/ 	.word	0x00000000
        /*0598*/ 	.short	0x0101
        /*059a*/ 	.byte	0xff
	.zero		1


	//   ....[73]....
        /*059c*/ 	.word	0x00004940
        /*05a0*/ 	.word	0x000000ff
        /*05a4*/ 	.word	0x00000098
        /*05a8*/ 	.short	0x010a
        /*05aa*/ 	.byte	0x15
	.zero		1


	//   ....[74]....
        /*05ac*/ 	.word	0x00004ac0
        /*05b0*/ 	.word	0x000000ff
        /*05b4*/ 	.word	0x00000070
        /*05b8*/ 	.short	0x010a
        /*05ba*/ 	.byte	0x15
	.zero		1


	//   ....[75]....
        /*05bc*/ 	.word	0x00004c40
        /*05c0*/ 	.word	0x000000ff
        /*05c4*/ 	.word	0x00000050
        /*05c8*/ 	.short	0x010b
        /*05ca*/ 	.byte	0x15
	.zero		1


	//   ....[76]....
        /*05cc*/ 	.word	0x00004c50
        /*05d0*/ 	.word	0x000000ff
        /*05d4*/ 	.word	0x00000000
        /*05d8*/ 	.short	0x0101
        /*05da*/ 	.byte	0x06
	.zero		1


	//   ....[77]....
        /*05dc*/ 	.word	0x00004c60
        /*05e0*/ 	.word	0x000000ff
        /*05e4*/ 	.word	0x00000078
        /*05e8*/ 	.short	0x010a
        /*05ea*/ 	.byte	0x15
	.zero		1


	//   ....[78]....
        /*05ec*/ 	.word	0x00004dc0
        /*05f0*/ 	.word	0x000000ff
        /*05f4*/ 	.word	0x00000058
        /*05f8*/ 	.short	0x010b
        /*05fa*/ 	.byte	0x15
	.zero		1


	//   ....[79]....
        /*05fc*/ 	.word	0x00004dd0
        /*0600*/ 	.word	0x000000ff
        /*0604*/ 	.word	0x00000000
        /*0608*/ 	.short	0x0101
        /*060a*/ 	.byte	0x06
	.zero		1


	//   ....[80]....
        /*060c*/ 	.word	0x00004de0
        /*0610*/ 	.word	0x000000ff
        /*0614*/ 	.word	0x00000080
        /*0618*/ 	.short	0x010a
        /*061a*/ 	.byte	0x15
	.zero		1


	//   ....[81]....
        /*061c*/ 	.word	0x00004f30
        /*0620*/ 	.word	0x000000ff
        /*0624*/ 	.word	0x00000060
        /*0628*/ 	.short	0x010b
        /*062a*/ 	.byte	0x15
	.zero		1


	//   ....[82]....
        /*062c*/ 	.word	0x00004f40
        /*0630*/ 	.word	0x000000ff
        /*0634*/ 	.word	0x00000000
        /*0638*/ 	.short	0x0101
        /*063a*/ 	.byte	0x06
	.zero		1


	//   ....[83]....
        /*063c*/ 	.word	0x00004f50
        /*0640*/ 	.word	0x000000ff
        /*0644*/ 	.word	0x00000088
        /*0648*/ 	.short	0x010a
        /*064a*/ 	.byte	0x15
	.zero		1


	//   ....[84]....
        /*064c*/ 	.word	0x00005140
        /*0650*/ 	.word	0x000000ff
        /*0654*/ 	.word	0x00000068
        /*0658*/ 	.short	0x010b
        /*065a*/ 	.byte	0x15
	.zero		1


	//   ....[85]....
        /*065c*/ 	.word	0x00005150
        /*0660*/ 	.word	0x000000ff
        /*0664*/ 	.word	0x00000000
        /*0668*/ 	.short	0x0101
        /*066a*/ 	.byte	0x25
	.zero		1


	//   ....[86]....
        /*066c*/ 	.word	0x00005180
        /*0670*/ 	.word	0x000000ff
        /*0674*/ 	.word	0x00000070
        /*0678*/ 	.short	0x010a
        /*067a*/ 	.byte	0x15
	.zero		1


	//   ....[87]....
        /*067c*/ 	.word	0x000051a0
        /*0680*/ 	.word	0x000000ff
        /*0684*/ 	.word	0x00000078
        /*0688*/ 	.short	0x010a
        /*068a*/ 	.byte	0x15
	.zero		1


	//   ....[88]....
        /*068c*/ 	.word	0x000051c0
        /*0690*/ 	.word	0x000000ff
        /*0694*/ 	.word	0x00000080
        /*0698*/ 	.short	0x010a
        /*069a*/ 	.byte	0x15
	.zero		1


	//   ....[89]....
        /*069c*/ 	.word	0x00005200
        /*06a0*/ 	.word	0x00000000
        /*06a4*/ 	.word	0x00000088
        /*06a8*/ 	.short	0x010a
        /*06aa*/ 	.byte	0xff
	.zero		1


	//   ....[90]....
        /*06ac*/ 	.word	0x00005540
        /*06b0*/ 	.word	0x00000003
        /*06b4*/ 	.word	0x000000a0
        /*06b8*/ 	.short	0x010a
        /*06ba*/ 	.byte	0xff
	.zero		1


	//   ....[91]....
        /*06bc*/ 	.word	0x000056c0
        /*06c0*/ 	.word	0x00000000
        /*06c4*/ 	.word	0x00000000
        /*06c8*/ 	.short	0x0101
        /*06ca*/ 	.byte	0xff
	.zero		1


	//   ....[92]....
        /*06cc*/ 	.word	0x000061b0
        /*06d0*/ 	.word	0x00000002
        /*06d4*/ 	.word	0x00000050
        /*06d8*/ 	.short	0x010a
        /*06da*/ 	.byte	0xff
	.zero		1


	//   ....[93]....
        /*06dc*/ 	.word	0x000061d0
        /*06e0*/ 	.word	0x00000034
        /*06e4*/ 	.word	0x000000c0
        /*06e8*/ 	.short	0x010a
        /*06ea*/ 	.byte	0xff
	.zero		1


	//   ....[94]....
        /*06ec*/ 	.word	0x00006310
        /*06f0*/ 	.word	0x00000002
        /*06f4*/ 	.word	0x00000050
        /*06f8*/ 	.short	0x010a
        /*06fa*/ 	.byte	0xff
	.zero		1


	//   ....[95]....
        /*06fc*/ 	.word	0x00006430
        /*0700*/ 	.word	0x00000000
        /*0704*/ 	.word	0x00000000
        /*0708*/ 	.short	0x0101
        /*070a*/ 	.byte	0xff
	.zero		1


	//   ....[96]....
        /*070c*/ 	.word	0x000064b0
        /*0710*/ 	.word	0x00000034
        /*0714*/ 	.word	0x000000c0
        /*0718*/ 	.short	0x010a
        /*071a*/ 	.byte	0xff
	.zero		1


	//   ....[97]....
        /*071c*/ 	.word	0x00007020
        /*0720*/ 	.word	0x00000000
        /*0724*/ 	.word	0x00000050
        /*0728*/ 	.short	0x010a
        /*072a*/ 	.byte	0xff
	.zero		1


	//   ....[98]....
        /*072c*/ 	.word	0x000070d0
        /*0730*/ 	.word	0x00000000
        /*0734*/ 	.word	0x00000050
        /*0738*/ 	.short	0x010a
        /*073a*/ 	.byte	0xff
	.zero		1


	//   ....[99]....
        /*073c*/ 	.word	0x000071f0
        /*0740*/ 	.word	0x00000000
        /*0744*/ 	.word	0x00000000
        /*0748*/ 	.short	0x0101
        /*074a*/ 	.byte	0xff
	.zero		1


	//   ....[100]....
        /*074c*/ 	.word	0x00007d60
        /*0750*/ 	.word	0x00000000
        /*0754*/ 	.word	0x00000050
        /*0758*/ 	.short	0x010a
        /*075a*/ 	.byte	0xff
	.zero		1


	//   ....[101]....
        /*075c*/ 	.word	0x00007e10
        /*0760*/ 	.word	0x00000000
        /*0764*/ 	.word	0x00000050
        /*0768*/ 	.short	0x010a
        /*076a*/ 	.byte	0xff
	.zero		1


	//   ....[102]....
        /*076c*/ 	.word	0x00007f40
        /*0770*/ 	.word	0x00000000
        /*0774*/ 	.word	0x00000000
        /*0778*/ 	.short	0x0101
        /*077a*/ 	.byte	0xff
	.zero		1


	//   ....[103]....
        /*077c*/ 	.word	0x00008ae0
        /*0780*/ 	.word	0x00000000
        /*0784*/ 	.word	0x00000050
        /*0788*/ 	.short	0x010a
        /*078a*/ 	.byte	0xff
	.zero		1


	//   ....[104]....
        /*078c*/ 	.word	0x00008b90
        /*0790*/ 	.word	0x00000000
        /*0794*/ 	.word	0x00000050
        /*0798*/ 	.short	0x010a
        /*079a*/ 	.byte	0xff
	.zero		1


	//   ....[105]....
        /*079c*/ 	.word	0x00008cb0
        /*07a0*/ 	.word	0x00000000
        /*07a4*/ 	.word	0x00000000
        /*07a8*/ 	.short	0x0101
        /*07aa*/ 	.byte	0xff
	.zero		1


	//   ....[106]....
        /*07ac*/ 	.word	0x000090c0
        /*07b0*/ 	.word	0x000000ff
        /*07b4*/ 	.word	0x00000000
        /*07b8*/ 	.short	0x0101
        /*07ba*/ 	.byte	0x04
	.zero		1


	//   ....[107]....
        /*07bc*/ 	.word	0x000099b0
        /*07c0*/ 	.word	0x00000000
        /*07c4*/ 	.word	0x00000110
        /*07c8*/ 	.short	0x010a
        /*07ca*/ 	.byte	0xff
	.zero		1


	//   ....[108]....
        /*07cc*/ 	.word	0x00009a10
        /*07d0*/ 	.word	0x00000000
        /*07d4*/ 	.word	0x00000028
        /*07d8*/ 	.short	0x010a
        /*07da*/ 	.byte	0xff
	.zero		1


	//   ....[109]....
        /*07dc*/ 	.word	0x00009a70
        /*07e0*/ 	.word	0x00000000
        /*07e4*/ 	.word	0x00000028
        /*07e8*/ 	.short	0x010a
        /*07ea*/ 	.byte	0xff
	.zero		1


	//   ....[110]....
        /*07ec*/ 	.word	0x00009ac0
        /*07f0*/ 	.word	0x00000003
        /*07f4*/ 	.word	0x000000a0
        /*07f8*/ 	.short	0x010a
        /*07fa*/ 	.byte	0xff
	.zero		1


	//   ....[111]....
        /*07fc*/ 	.word	0x00009b20
        /*0800*/ 	.word	0x00000000
        /*0804*/ 	.word	0x00000000
        /*0808*/ 	.short	0x010a
        /*080a*/ 	.byte	0xff
	.zero		1


	//   ....[112]....
        /*080c*/ 	.word	0x00009b80
        /*0810*/ 	.word	0x00000000
        /*0814*/ 	.word	0x00000000
        /*0818*/ 	.short	0x010a
        /*081a*/ 	.byte	0xff
	.zero		1


	//   ....[113]....
        /*081c*/ 	.word	0x00009be0
        /*0820*/ 	.word	0x00000000
        /*0824*/ 	.word	0x00000000
        /*0828*/ 	.short	0x010a
        /*082a*/ 	.byte	0xff
	.zero		1


	//   ....[114]....
        /*082c*/ 	.word	0x00009c40
        /*0830*/ 	.word	0x00000000
        /*0834*/ 	.word	0x00000000
        /*0838*/ 	.short	0x010a
        /*083a*/ 	.byte	0xff
	.zero		1


	//   ....[115]....
        /*083c*/ 	.word	0x00009c90
        /*0840*/ 	.word	0x00000002
        /*0844*/ 	.word	0x00000100
        /*0848*/ 	.short	0x010a
        /*084a*/ 	.byte	0xff
	.zero		1


	//   ....[116]....
        /*084c*/ 	.word	0x00009cf0
        /*0850*/ 	.word	0x00000002
        /*0854*/ 	.word	0x000000b0
        /*0858*/ 	.short	0x010a
        /*085a*/ 	.byte	0xff
	.zero		1


	//   ....[117]....
        /*085c*/ 	.word	0x00009d40
        /*0860*/ 	.word	0x00000002
        /*0864*/ 	.word	0x000000a0
        /*0868*/ 	.short	0x010a
        /*086a*/ 	.byte	0xff
	.zero		1


	//   ....[118]....
        /*086c*/ 	.word	0x00009da0
        /*0870*/ 	.word	0x00000000
        /*0874*/ 	.word	0x000000b0
        /*0878*/ 	.short	0x010a
        /*087a*/ 	.byte	0xff
	.zero		1


	//   ....[119]....
        /*087c*/ 	.word	0x00009df0
        /*0880*/ 	.word	0x00000000
        /*0884*/ 	.word	0x000000a0
        /*0888*/ 	.short	0x010a
        /*088a*/ 	.byte	0xff
	.zero		1


	//   ....[120]....
        /*088c*/ 	.word	0x00009e50
        /*0890*/ 	.word	0x00000002
        /*0894*/ 	.word	0x000000e0
        /*0898*/ 	.short	0x010a
        /*089a*/ 	.byte	0xff
	.zero		1


	//   ....[121]....
        /*089c*/ 	.word	0x00009eb0
        /*08a0*/ 	.word	0x00000000
        /*08a4*/ 	.word	0x00000000
        /*08a8*/ 	.short	0x010a
        /*08aa*/ 	.byte	0xff
	.zero		1


	//   ....[122]....
        /*08ac*/ 	.word	0x00009f10
        /*08b0*/ 	.word	0x00000000
        /*08b4*/ 	.word	0x00000000
        /*08b8*/ 	.short	0x010a
        /*08ba*/ 	.byte	0xff
	.zero		1


	//   ....[123]....
        /*08bc*/ 	.word	0x00009f70
        /*08c0*/ 	.word	0x00000000
        /*08c4*/ 	.word	0x00000000
        /*08c8*/ 	.short	0x010a
        /*08ca*/ 	.byte	0xff
	.zero		1


	//   ....[124]....
        /*08cc*/ 	.word	0x00009fd0
        /*08d0*/ 	.word	0x00000000
        /*08d4*/ 	.word	0x00000000
        /*08d8*/ 	.short	0x010a
        /*08da*/ 	.byte	0xff
	.zero		1


	//   ....[125]....
        /*08dc*/ 	.word	0x0000a030
        /*08e0*/ 	.word	0x00000000
        /*08e4*/ 	.word	0x00000000
        /*08e8*/ 	.short	0x010a
        /*08ea*/ 	.byte	0xff
	.zero		1


	//   ....[126]....
        /*08ec*/ 	.word	0x0000a080
        /*08f0*/ 	.word	0x0000000c
        /*08f4*/ 	.word	0x000000a0
        /*08f8*/ 	.short	0x010a
        /*08fa*/ 	.byte	0xff
	.zero		1


	//   ....[127]....
        /*08fc*/ 	.word	0x0000a0e0
        /*0900*/ 	.word	0x00000000
        /*0904*/ 	.word	0x00000098
        /*0908*/ 	.short	0x010a
        /*090a*/ 	.byte	0xff
	.zero		1


	//   ....[128]....
        /*090c*/ 	.word	0x0000a140
        /*0910*/ 	.word	0x00000000
        /*0914*/ 	.word	0x00000070
        /*0918*/ 	.short	0x010a
        /*091a*/ 	.byte	0xff
	.zero		1


	//   ....[129]....
        /*091c*/ 	.word	0x0000a1a0
        /*0920*/ 	.word	0x00000000
        /*0924*/ 	.word	0x00000078
        /*0928*/ 	.short	0x010a
        /*092a*/ 	.byte	0xff
	.zero		1


	//   ....[130]....
        /*092c*/ 	.word	0x0000a200
        /*0930*/ 	.word	0x00000000
        /*0934*/ 	.word	0x00000080
        /*0938*/ 	.short	0x010a
        /*093a*/ 	.byte	0xff
	.zero		1


	//   ....[131]....
        /*093c*/ 	.word	0x0000a260
        /*0940*/ 	.word	0x00000000
        /*0944*/ 	.word	0x00000088
        /*0948*/ 	.short	0x010a
        /*094a*/ 	.byte	0xff
	.zero		1


	//   ....[132]....
        /*094c*/ 	.word	0x0000a2c0
        /*0950*/ 	.word	0x00000000
        /*0954*/ 	.word	0x00000070
        /*0958*/ 	.short	0x010a
        /*095a*/ 	.byte	0xff
	.zero		1


	//   ....[133]....
        /*095c*/ 	.word	0x0000a320
        /*0960*/ 	.word	0x00000000
        /*0964*/ 	.word	0x00000078
        /*0968*/ 	.short	0x010a
        /*096a*/ 	.byte	0xff
	.zero		1


	//   ....[134]....
        /*096c*/ 	.word	0x0000a380
        /*0970*/ 	.word	0x00000000
        /*0974*/ 	.word	0x00000080
        /*0978*/ 	.short	0x010a
        /*097a*/ 	.byte	0xff
	.zero		1


	//   ....[135]....
        /*097c*/ 	.word	0x0000a3d0
        /*0980*/ 	.word	0x00000003
        /*0984*/ 	.word	0x000000a0
        /*0988*/ 	.short	0x010a
        /*098a*/ 	.byte	0xff
	.zero		1


	//   ....[136]....
        /*098c*/ 	.word	0x0000a420
        /*0990*/ 	.word	0x00000002
        /*0994*/ 	.word	0x00000050
        /*0998*/ 	.short	0x010a
        /*099a*/ 	.byte	0xff
	.zero		1


	//   ....[137]....
        /*099c*/ 	.word	0x0000a470
        /*09a0*/ 	.word	0x00000034
        /*09a4*/ 	.word	0x000000c0
        /*09a8*/ 	.short	0x010a
        /*09aa*/ 	.byte	0xff
	.zero		1


	//   ....[138]....
        /*09ac*/ 	.word	0x0000a4c0
        /*09b0*/ 	.word	0x00000000
        /*09b4*/ 	.word	0x00000050
        /*09b8*/ 	.short	0x010a
        /*09ba*/ 	.byte	0xff
	.zero		1


	//   ....[139]....
        /*09bc*/ 	.word	0x0000a510
        /*09c0*/ 	.word	0x00000000
        /*09c4*/ 	.word	0x00000050
        /*09c8*/ 	.short	0x010a
        /*09ca*/ 	.byte	0xff
	.zero		1


	//   ....[140]....
        /*09cc*/ 	.word	0x0000a560
        /*09d0*/ 	.word	0x00000000
        /*09d4*/ 	.word	0x00000050
        /*09d8*/ 	.short	0x010a
        /*09da*/ 	.byte	0xff
	.zero		1


	//----- nvinfo : EIATTR_NUM_MBARRIERS
	.align		4
.L_48:
        /*09dc*/ 	.byte	0x03, 0x38
        /*09de*/ 	.short	0x0024


	//----- nvinfo : EIATTR_EXIT_INSTR_OFFSETS
	.align		4
        /*09e0*/ 	.byte	0x04, 0x1c
        /*09e2*/ 	.short	(.L_50 - .L_49)


	//   ....[0]....
.L_49:
        /*09e4*/ 	.word	0x00002c10


	//   ....[1]....
        /*09e8*/ 	.word	0x00003100


	//   ....[2]....
        /*09ec*/ 	.word	0x00003160


	//   ....[3]....
        /*09f0*/ 	.word	0x000040d0


	//   ....[4]....
        /*09f4*/ 	.word	0x00005230


	//   ....[5]....
        /*09f8*/ 	.word	0x00005270


	//   ....[6]....
        /*09fc*/ 	.word	0x000099a0


	//----- nvinfo : EIATTR_MAX_THREADS
	.align		4
.L_50:
        /*0a00*/ 	.byte	0x04, 0x05
        /*0a02*/ 	.short	(.L_52 - .L_51)
.L_51:
        /*0a04*/ 	.word	0x00000100
        /*0a08*/ 	.word	0x00000001
        /*0a0c*/ 	.word	0x00000001


	//----- nvinfo : EIATTR_CRS_STACK_SIZE
	.align		4
.L_52:
        /*0a10*/ 	.byte	0x04, 0x1e
        /*0a12*/ 	.short	(.L_54 - .L_53)
.L_53:
        /*0a14*/ 	.word	0x00000000


	//----- nvinfo : EIATTR_CBANK_PARAM_SIZE
	.align		4
.L_54:
        /*0a18*/ 	.byte	0x03, 0x19
        /*0a1a*/ 	.short	0x0800


	//----- nvinfo : EIATTR_PARAM_CBANK
	.align		4
        /*0a1c*/ 	.byte	0x04, 0x0a
        /*0a1e*/ 	.short	(.L_56 - .L_55)
	.align		4
.L_55:
        /*0a20*/ 	.word	index@(.nv.constant0._ZN7cutlass13device_kernelINS_4gemm6kernel13GemmUniversalIN4cute5tupleIJiiiiEEENS1_10collective13CollectiveMmaINS1_35MainloopSm100TmaUmmaWarpSpecializedILi5ELi2ELi4ENS5_IJNS4_1CILi2EEENSA_ILi4EEENSA_ILi1EEEEEEEENS5_IJNSA_ILi64EEENSA_ILi256EEENSA_ILi128EEEEEEaNS5_IJlSD_lEEEaSK_NS4_8TiledMMAINS4_8MMA_AtomIJNS4_15SM100_MMA_S8_SSIaaiLi64ELi256ELNS4_4UMMA5MajorE0ELSP_0ELNSO_8SaturateE0EEEEEENS4_6LayoutINS5_IJSD_SD_SD_EEENS5_IJNSA_ILi0EEESV_SV_EEEEENS5_IJNS4_10UnderscoreESY_SY_EEEEENS4_23SM90_TMA_LOAD_MULTICASTENS4_14ComposedLayoutINS4_7SwizzleILi3ELi4ELi3EEENS4_18smem_ptr_flag_bitsILi8EEENST_INS5_IJNSA_ILi8EEESI_EEENS5_IJSI_SD_EEEEEEEvNS4_8identityES11_S1B_vS1C_EENS_8epilogue10collective18CollectiveEpilogueINS1E_23Sm100TmaWarpSpecializedILi4ELi2ELi32ELb0ELb0EEEJSJ_NS5_IJNST_ISG_SD_EES1J_EEEaSK_aSK_NS1E_6fusion15FusionCallbacksIS1I_NS1L_17LinearCombinationIaiaiLNS_15FloatRoundStyleE2EEESJ_S1K_JEEENS4_5SM1004TMEM4LOAD26SM100_TMEM_LOAD_16dp32b32xENS4_13SM90_TMA_LOADENS12_INS13_ILi2ELi4ELi3EEES16_NST_INS5_IJS17_SG_EEENS5_IJSG_SD_EEEEEEENS4_39AutoVectorizingCopyWithAssumedAlignmentILi128EEENS4_14SM90_TMA_STOREES20_S22_S22_EEEvvEEEEvNT_6ParamsE)
        /*0a24*/ 	.short	0x0380
        /*0a26*/ 	.short	0x0800


	//----- nvinfo : EIATTR_SW_WAR
	.align		4
.L_56:
        /*0a28*/ 	.byte	0x04, 0x36
        /*0a2a*/ 	.short	(.L_58 - .L_57)
.L_57:
        /*0a2c*/ 	.word	0x00000008
.L_58:


//--------------------- .nv.callgraph             --------------------------
	.section	.nv.callgraph,"",@"SHT_CUDA_CALLGRAPH"
	.align	4
	.sectionentsize	8
	.align		4
        /*0000*/ 	.word	0x00000000
	.align		4
        /*0004*/ 	.word	0xffffffff
	.align		4
        /*0008*/ 	.word	index@(_ZN7cutlass13device_kernelINS_4gemm6kernel13GemmUniversalIN4cute5tupleIJiiiiEEENS1_10collective13CollectiveMmaINS1_35MainloopSm100TmaUmmaWarpSpecializedILi5ELi2ELi4ENS5_IJNS4_1CILi2EEENSA_ILi4EEENSA_ILi1EEEEEEEENS5_IJNSA_ILi64EEENSA_ILi256EEENSA_ILi128EEEEEEaNS5_IJlSD_lEEEaSK_NS4_8TiledMMAINS4_8MMA_AtomIJNS4_15SM100_MMA_S8_SSIaaiLi64ELi256ELNS4_4UMMA5MajorE0ELSP_0ELNSO_8SaturateE0EEEEEENS4_6LayoutINS5_IJSD_SD_SD_EEENS5_IJNSA_ILi0EEESV_SV_EEEEENS5_IJNS4_10UnderscoreESY_SY_EEEEENS4_23SM90_TMA_LOAD_MULTICASTENS4_14ComposedLayoutINS4_7SwizzleILi3ELi4ELi3EEENS4_18smem_ptr_flag_bitsILi8EEENST_INS5_IJNSA_ILi8EEESI_EEENS5_IJSI_SD_EEEEEEEvNS4_8identityES11_S1B_vS1C_EENS_8epilogue10collective18CollectiveEpilogueINS1E_23Sm100TmaWarpSpecializedILi4ELi2ELi32ELb0ELb0EEEJSJ_NS5_IJNST_ISG_SD_EES1J_EEEaSK_aSK_NS1E_6fusion15FusionCallbacksIS1I_NS1L_17LinearCombinationIaiaiLNS_15FloatRoundStyleE2EEESJ_S1K_JEEENS4_5SM1004TMEM4LOAD26SM100_TMEM_LOAD_16dp32b32xENS4_13SM90_TMA_LOADENS12_INS13_ILi2ELi4ELi3EEES16_NST_INS5_IJS17_SG_EEENS5_IJSG_SD_EEEEEEENS4_39AutoVectorizingCopyWithAssumedAlignmentILi128EEENS4_14SM90_TMA_STOREES20_S22_S22_EEEvvEEEEvNT_6ParamsE)
	.align		4
        /*000c*/ 	.word	index@(__assertfail)
	.align		4
        /*0010*/ 	.word	0x00000000
	.align		4
        /*0014*/ 	.word	0xfffffffe
	.align		4
        /*0018*/ 	.word	0x00000000
	.align		4
        /*001c*/ 	.word	0xfffffffd
	.align		4
        /*0020*/ 	.word	0x00000000
	.align		4
        /*0024*/ 	.word	0xfffffffc


//--------------------- .nv.constant4             --------------------------
	.section	.nv.constant4,"a",@progbits
	.align	8
	.align		8
.nv.constant4:
        /*0000*/ 	.dword	__assertfail
	.align		8
        /*0008*/ 	.dword	__unnamed_1
	.align		8
        /*0010*/ 	.dword	__unnamed_2
	.align		8
        /*0018*/ 	.dword	__unnamed_3
	.align		8
        /*0020*/ 	.dword	_ZN40_INTERNAL_670641f3_4_k_cu_37caf231_317334cuda3std3__45__cpo5beginE
	.align		8
        /*0028*/ 	.dword	_ZN40_INTERNAL_670641f3_4_k_cu_37caf231_317334cuda3std3__45__cpo3endE
	.align		8
        /*0030*/ 	.dword	_ZN40_INTERNAL_670641f3_4_k_cu_37caf231_317334cuda3std3__45__cpo6cbeginE
	.align		8
        /*0038*/ 	.dword	_ZN40_INTERNAL_670641f3_4_k_cu_37caf231_317334cuda3std3__45__cpo4cendE
	.align		8
        /*0040*/ 	.dword	_ZN40_INTERNAL_670641f3_4_k_cu_37caf231_317334cuda3std3__442_GLOBAL__N__670641f3_4_k_cu_37caf231_317336ignoreE
	.align		8
        /*0048*/ 	.dword	_ZN40_INTERNAL_670641f3_4_k_cu_37caf231_317334cuda3std3__419piecewise_constructE
	.align		8
        /*0050*/ 	.dword	_ZN40_INTERNAL_670641f3_4_k_cu_37caf231_317334cuda3std3__48in_placeE
	.align		8
        /*0058*/ 	.dword	_ZN40_INTERNAL_670641f3_4_k_cu_37caf231_317334cuda3std6ranges3__45__cpo4swapE
	.align		8
        /*0060*/ 	.dword	_ZN40_INTERNAL_670641f3_4_k_cu_37caf231_317334cuda3std6ranges3__45__cpo9iter_moveE
	.align		8
        /*0068*/ 	.dword	_ZN40_INTERNAL_670641f3_4_k_cu_37caf231_317334cute7productE
	.align		8
        /*0070*/ 	.dword	_ZN40_INTERNAL_670641f3_4_k_cu_37caf231_317334cute1_E
	.align		8
        /*0078*/ 	.dword	$str$25
	.align		8
        /*0080*/ 	.dword	$str$26
	.align		8
        /*0088*/ 	.dword	$str$27
	.align		8
        /*0090*/ 	.dword	$str$28


//--------------------- .text._ZN7cutlass13device_kernelINS_4gemm6kernel13GemmUniversalIN4cute5tupleIJiiiiEEENS1_10collective13CollectiveMmaINS1_35MainloopSm100TmaUmmaWarpSpecializedILi5ELi2ELi4ENS5_IJNS4_1CILi2EEENSA_ILi4EEENSA_ILi1EEEEEEEENS5_IJNSA_ILi64EEENSA_ILi256EEENSA_ILi128EEEEEEaNS5_IJlSD_lEEEaSK_NS4_8TiledMMAINS4_8MMA_AtomIJNS4_15SM100_MMA_S8_SSIaaiLi64ELi256ELNS4_4UMMA5MajorE0ELSP_0ELNSO_8SaturateE0EEEEEENS4_6LayoutINS5_IJSD_SD_SD_EEENS5_IJNSA_ILi0EEESV_SV_EEEEENS5_IJNS4_10UnderscoreESY_SY_EEEEENS4_23SM90_TMA_LOAD_MULTICASTENS4_14ComposedLayoutINS4_7SwizzleILi3ELi4ELi3EEENS4_18smem_ptr_flag_bitsILi8EEENST_INS5_IJNSA_ILi8EEESI_EEENS5_IJSI_SD_EEEEEEEvNS4_8identityES11_S1B_vS1C_EENS_8epilogue10collective18CollectiveEpilogueINS1E_23Sm100TmaWarpSpecializedILi4ELi2ELi32ELb0ELb0EEEJSJ_NS5_IJNST_ISG_SD_EES1J_EEEaSK_aSK_NS1E_6fusion15FusionCallbacksIS1I_NS1L_17LinearCombinationIaiaiLNS_15FloatRoundStyleE2EEESJ_S1K_JEEENS4_5SM1004TMEM4LOAD26SM100_TMEM_LOAD_16dp32b32xENS4_13SM90_TMA_LOADENS12_INS13_ILi2ELi4ELi3EEES16_NST_INS5_IJS17_SG_EEENS5_IJSG_SD_EEEEEEENS4_39AutoVectorizingCopyWithAssumedAlignmentILi128EEENS4_14SM90_TMA_STOREES20_S22_S22_EEEvvEEEEvNT_6ParamsE --------------------------
	.section	.text._ZN7cutlass13device_kernelINS_4gemm6kernel13GemmUniversalIN4cute5tupleIJiiiiEEENS1_10collective13CollectiveMmaINS1_35MainloopSm100TmaUmmaWarpSpecializedILi5ELi2ELi4ENS5_IJNS4_1CILi2EEENSA_ILi4EEENSA_ILi1EEEEEEEENS5_IJNSA_ILi64EEENSA_ILi256EEENSA_ILi128EEEEEEaNS5_IJlSD_lEEEaSK_NS4_8TiledMMAINS4_8MMA_AtomIJNS4_15SM100_MMA_S8_SSIaaiLi64ELi256ELNS4_4UMMA5MajorE0ELSP_0ELNSO_8SaturateE0EEEEEENS4_6LayoutINS5_IJSD_SD_SD_EEENS5_IJNSA_ILi0EEESV_SV_EEEEENS5_IJNS4_10UnderscoreESY_SY_EEEEENS4_23SM90_TMA_LOAD_MULTICASTENS4_14ComposedLayoutINS4_7SwizzleILi3ELi4ELi3EEENS4_18smem_ptr_flag_bitsILi8EEENST_INS5_IJNSA_ILi8EEESI_EEENS5_IJSI_SD_EEEEEEEvNS4_8identityES11_S1B_vS1C_EENS_8epilogue10collective18CollectiveEpilogueINS1E_23Sm100TmaWarpSpecializedILi4ELi2ELi32ELb0ELb0EEEJSJ_NS5_IJNST_ISG_SD_EES1J_EEEaSK_aSK_NS1E_6fusion15FusionCallbacksIS1I_NS1L_17LinearCombinationIaiaiLNS_15FloatRoundStyleE2EEESJ_S1K_JEEENS4_5SM1004TMEM4LOAD26SM100_TMEM_LOAD_16dp32b32xENS4_13SM90_TMA_LOADENS12_INS13_ILi2ELi4ELi3EEES16_NST_INS5_IJS17_SG_EEENS5_IJSG_SD_EEEEEEENS4_39AutoVectorizingCopyWithAssumedAlignmentILi128EEENS4_14SM90_TMA_STOREES20_S22_S22_EEEvvEEEEvNT_6ParamsE,"ax",@progbits
	.align	128
.text._ZN7cutlass13device_kernelINS_4gemm6kernel13GemmUniversalIN4cute5tupleIJiiiiEEENS1_10collective13CollectiveMmaINS1_35MainloopSm100TmaUmmaWarpSpecializedILi5ELi2ELi4ENS5_IJNS4_1CILi2EEENSA_ILi4EEENSA_ILi1EEEEEEEENS5_IJNSA_ILi64EEENSA_ILi256EEENSA_ILi128EEEEEEaNS5_IJlSD_lEEEaSK_NS4_8TiledMMAINS4_8MMA_AtomIJNS4_15SM100_MMA_S8_SSIaaiLi64ELi256ELNS4_4UMMA5MajorE0ELSP_0ELNSO_8SaturateE0EEEEEENS4_6LayoutINS5_IJSD_SD_SD_EEENS5_IJNSA_ILi0EEESV_SV_EEEEENS5_IJNS4_10UnderscoreESY_SY_EEEEENS4_23SM90_TMA_LOAD_MULTICASTENS4_14ComposedLayoutINS4_7SwizzleILi3ELi4ELi3EEENS4_18smem_ptr_flag_bitsILi8EEENST_INS5_IJNSA_ILi8EEESI_EEENS5_IJSI_SD_EEEEEEEvNS4_8identityES11_S1B_vS1C_EENS_8epilogue10collective18CollectiveEpilogueINS1E_23Sm100TmaWarpSpecializedILi4ELi2ELi32ELb0ELb0EEEJSJ_NS5_IJNST_ISG_SD_EES1J_EEEaSK_aSK_NS1E_6fusion15FusionCallbacksIS1I_NS1L_17LinearCombinationIaiaiLNS_15FloatRoundStyleE2EEESJ_S1K_JEEENS4_5SM1004TMEM4LOAD26SM100_TMEM_LOAD_16dp32b32xENS4_13SM90_TMA_LOADENS12_INS13_ILi2ELi4ELi3EEES16_NST_INS5_IJS17_SG_EEENS5_IJSG_SD_EEEEEEENS4_39AutoVectorizingCopyWithAssumedAlignmentILi128EEENS4_14SM90_TMA_STOREES20_S22_S22_EEEvvEEEEvNT_6ParamsE:
        .type           _ZN7cutlass13device_kernelINS_4gemm6kernel13GemmUniversalIN4cute5tupleIJiiiiEEENS1_10collective13CollectiveMmaINS1_35MainloopSm100TmaUmmaWarpSpecializedILi5ELi2ELi4ENS5_IJNS4_1CILi2EEENSA_ILi4EEENSA_ILi1EEEEEEEENS5_IJNSA_ILi64EEENSA_ILi256EEENSA_ILi128EEEEEEaNS5_IJlSD_lEEEaSK_NS4_8TiledMMAINS4_8MMA_AtomIJNS4_15SM100_MMA_S8_SSIaaiLi64ELi256ELNS4_4UMMA5MajorE0ELSP_0ELNSO_8SaturateE0EEEEEENS4_6LayoutINS5_IJSD_SD_SD_EEENS5_IJNSA_ILi0EEESV_SV_EEEEENS5_IJNS4_10UnderscoreESY_SY_EEEEENS4_23SM90_TMA_LOAD_MULTICASTENS4_14ComposedLayoutINS4_7SwizzleILi3ELi4ELi3EEENS4_18smem_ptr_flag_bitsILi8EEENST_INS5_IJNSA_ILi8EEESI_EEENS5_IJSI_SD_EEEEEEEvNS4_8identityES11_S1B_vS1C_EENS_8epilogue10collective18CollectiveEpilogueINS1E_23Sm100TmaWarpSpecializedILi4ELi2ELi32ELb0ELb0EEEJSJ_NS5_IJNST_ISG_SD_EES1J_EEEaSK_aSK_NS1E_6fusion15FusionCallbacksIS1I_NS1L_17LinearCombinationIaiaiLNS_15FloatRoundStyleE2EEESJ_S1K_JEEENS4_5SM1004TMEM4LOAD26SM100_TMEM_LOAD_16dp32b32xENS4_13SM90_TMA_LOADENS12_INS13_ILi2ELi4ELi3EEES16_NST_INS5_IJS17_SG_EEENS5_IJSG_SD_EEEEEEENS4_39AutoVectorizingCopyWithAssumedAlignmentILi128EEENS4_14SM90_TMA_STOREES20_S22_S22_EEEvvEEEEvNT_6ParamsE,@function
        .size           _ZN7cutlass13device_kernelINS_4gemm6kernel13GemmUniversalIN4cute5tupleIJiiiiEEENS1_10collective13CollectiveMmaINS1_35MainloopSm100TmaUmmaWarpSpecializedILi5ELi2ELi4ENS5_IJNS4_1CILi2EEENSA_ILi4EEENSA_ILi1EEEEEEEENS5_IJNSA_ILi64EEENSA_ILi256EEENSA_ILi128EEEEEEaNS5_IJlSD_lEEEaSK_NS4_8TiledMMAINS4_8MMA_AtomIJNS4_15SM100_MMA_S8_SSIaaiLi64ELi256ELNS4_4UMMA5MajorE0ELSP_0ELNSO_8SaturateE0EEEEEENS4_6LayoutINS5_IJSD_SD_SD_EEENS5_IJNSA_ILi0EEESV_SV_EEEEENS5_IJNS4_10UnderscoreESY_SY_EEEEENS4_23SM90_TMA_LOAD_MULTICASTENS4_14ComposedLayoutINS4_7SwizzleILi3ELi4ELi3EEENS4_18smem_ptr_flag_bitsILi8EEENST_INS5_IJNSA_ILi8EEESI_EEENS5_IJSI_SD_EEEEEEEvNS4_8identityES11_S1B_vS1C_EENS_8epilogue10collective18CollectiveEpilogueINS1E_23Sm100TmaWarpSpecializedILi4ELi2ELi32ELb0ELb0EEEJSJ_NS5_IJNST_ISG_SD_EES1J_EEEaSK_aSK_NS1E_6fusion15FusionCallbacksIS1I_NS1L_17LinearCombinationIaiaiLNS_15FloatRoundStyleE2EEESJ_S1K_JEEENS4_5SM1004TMEM4LOAD26SM100_TMEM_LOAD_16dp32b32xENS4_13SM90_TMA_LOADENS12_INS13_ILi2ELi4ELi3EEES16_NST_INS5_IJS17_SG_EEENS5_IJSG_SD_EEEEEEENS4_39AutoVectorizingCopyWithAssumedAlignmentILi128EEENS4_14SM90_TMA_STOREES20_S22_S22_EEEvvEEEEvNT_6ParamsE,(.L_x_180 - _ZN7cutlass13device_kernelINS_4gemm6kernel13GemmUniversalIN4cute5tupleIJiiiiEEENS1_10collective13CollectiveMmaINS1_35MainloopSm100TmaUmmaWarpSpecializedILi5ELi2ELi4ENS5_IJNS4_1CILi2EEENSA_ILi4EEENSA_ILi1EEEEEEEENS5_IJNSA_ILi64EEENSA_ILi256EEENSA_ILi128EEEEEEaNS5_IJlSD_lEEEaSK_NS4_8TiledMMAINS4_8MMA_AtomIJNS4_15SM100_MMA_S8_SSIaaiLi64ELi256ELNS4_4UMMA5MajorE0ELSP_0ELNSO_8SaturateE0EEEEEENS4_6LayoutINS5_IJSD_SD_SD_EEENS5_IJNSA_ILi0EEESV_SV_EEEEENS5_IJNS4_10UnderscoreESY_SY_EEEEENS4_23SM90_TMA_LOAD_MULTICASTENS4_14ComposedLayoutINS4_7SwizzleILi3ELi4ELi3EEENS4_18smem_ptr_flag_bitsILi8EEENST_INS5_IJNSA_ILi8EEESI_EEENS5_IJSI_SD_EEEEEEEvNS4_8identityES11_S1B_vS1C_EENS_8epilogue10collective18CollectiveEpilogueINS1E_23Sm100TmaWarpSpecializedILi4ELi2ELi32ELb0ELb0EEEJSJ_NS5_IJNST_ISG_SD_EES1J_EEEaSK_aSK_NS1E_6fusion15FusionCallbacksIS1I_NS1L_17LinearCombinationIaiaiLNS_15FloatRoundStyleE2EEESJ_S1K_JEEENS4_5SM1004TMEM4LOAD26SM100_TMEM_LOAD_16dp32b32xENS4_13SM90_TMA_LOADENS12_INS13_ILi2ELi4ELi3EEES16_NST_INS5_IJS17_SG_EEENS5_IJSG_SD_EEEEEEENS4_39AutoVectorizingCopyWithAssumedAlignmentILi128EEENS4_14SM90_TMA_STOREES20_S22_S22_EEEvvEEEEvNT_6ParamsE)
        .other          _ZN7cutlass13device_kernelINS_4gemm6kernel13GemmUniversalIN4cute5tupleIJiiiiEEENS1_10collective13CollectiveMmaINS1_35MainloopSm100TmaUmmaWarpSpecializedILi5ELi2ELi4ENS5_IJNS4_1CILi2EEENSA_ILi4EEENSA_ILi1EEEEEEEENS5_IJNSA_ILi64EEENSA_ILi256EEENSA_ILi128EEEEEEaNS5_IJlSD_lEEEaSK_NS4_8TiledMMAINS4_8MMA_AtomIJNS4_15SM100_MMA_S8_SSIaaiLi64ELi256ELNS4_4UMMA5MajorE0ELSP_0ELNSO_8SaturateE0EEEEEENS4_6LayoutINS5_IJSD_SD_SD_EEENS5_IJNSA_ILi0EEESV_SV_EEEEENS5_IJNS4_10UnderscoreESY_SY_EEEEENS4_23SM90_TMA_LOAD_MULTICASTENS4_14ComposedLayoutINS4_7SwizzleILi3ELi4ELi3EEENS4_18smem_ptr_flag_bitsILi8EEENST_INS5_IJNSA_ILi8EEESI_EEENS5_IJSI_SD_EEEEEEEvNS4_8identityES11_S1B_vS1C_EENS_8epilogue10collective18CollectiveEpilogueINS1E_23Sm100TmaWarpSpecializedILi4ELi2ELi32ELb0ELb0EEEJSJ_NS5_IJNST_ISG_SD_EES1J_EEEaSK_aSK_NS1E_6fusion15FusionCallbacksIS1I_NS1L_17LinearCombinationIaiaiLNS_15FloatRoundStyleE2EEESJ_S1K_JEEENS4_5SM1004TMEM4LOAD26SM100_TMEM_LOAD_16dp32b32xENS4_13SM90_TMA_LOADENS12_INS13_ILi2ELi4ELi3EEES16_NST_INS5_IJS17_SG_EEENS5_IJSG_SD_EEEEEEENS4_39AutoVectorizingCopyWithAssumedAlignmentILi128EEENS4_14SM90_TMA_STOREES20_S22_S22_EEEvvEEEEvNT_6ParamsE,@"STO_CUDA_ENTRY STV_DEFAULT"
_ZN7cutlass13device_kernelINS_4gemm6kernel13GemmUniversalIN4cute5tupleIJiiiiEEENS1_10collective13CollectiveMmaINS1_35MainloopSm100TmaUmmaWarpSpecializedILi5ELi2ELi4ENS5_IJNS4_1CILi2EEENSA_ILi4EEENSA_ILi1EEEEEEEENS5_IJNSA_ILi64EEENSA_ILi256EEENSA_ILi128EEEEEEaNS5_IJlSD_lEEEaSK_NS4_8TiledMMAINS4_8MMA_AtomIJNS4_15SM100_MMA_S8_SSIaaiLi64ELi256ELNS4_4UMMA5MajorE0ELSP_0ELNSO_8SaturateE0EEEEEENS4_6LayoutINS5_IJSD_SD_SD_EEENS5_IJNSA_ILi0EEESV_SV_EEEEENS5_IJNS4_10UnderscoreESY_SY_EEEEENS4_23SM90_TMA_LOAD_MULTICASTENS4_14ComposedLayoutINS4_7SwizzleILi3ELi4ELi3EEENS4_18smem_ptr_flag_bitsILi8EEENST_INS5_IJNSA_ILi8EEESI_EEENS5_IJSI_SD_EEEEEEEvNS4_8identityES11_S1B_vS1C_EENS_8epilogue10collective18CollectiveEpilogueINS1E_23Sm100TmaWarpSpecializedILi4ELi2ELi32ELb0ELb0EEEJSJ_NS5_IJNST_ISG_SD_EES1J_EEEaSK_aSK_NS1E_6fusion15FusionCallbacksIS1I_NS1L_17LinearCombinationIaiaiLNS_15FloatRoundStyleE2EEESJ_S1K_JEEENS4_5SM1004TMEM4LOAD26SM100_TMEM_LOAD_16dp32b32xENS4_13SM90_TMA_LOADENS12_INS13_ILi2ELi4ELi3EEES16_NST_INS5_IJS17_SG_EEENS5_IJSG_SD_EEEEEEENS4_39AutoVectorizingCopyWithAssumedAlignmentILi128EEENS4_14SM90_TMA_STOREES20_S22_S22_EEEvvEEEEvNT_6ParamsE:
[----:B------:R-:W1:Y:S01]  /*0000*/  LDC R1, c[0x0][0x37c] ;  /* 0x0000df00ff017b82 */ /* 0x000e620000000800 */
[----:B------:R-:W2:Y:S01]  /*0010*/  S2R R87, SR_TID.X ;  /* 0x0000000000577919 */ /* 0x000ea20000002100 */
[----:B------:R-:W3:Y:S01]  /*0020*/  LDCU.64 UR8, c[0x0][0x890] ;  /* 0x00011200ff0877ac */ /* 0x000ee20008000a00 */
[----:B------:R-:W-:Y:S02]  /*0030*/  PRMT R78, RZ, 0x7610, R78 ;  /* 0x00007610ff4e7816 */ /* 0x000fe4000000004e */
[----:B------:R-:W-:Y:S02]  /*0040*/  ELECT P3, URZ, PT ;  /* 0x0000000000ff782f */ /* 0x000fe40003860000 */
[----:B---3--:R-:W-:-:S04]  /*0050*/  ISETP.NE.U32.AND P0, PT, RZ, UR8, PT ;  /* 0x00000008ff007c0c */ /* 0x008fc8000bf05070 */
[----:B------:R-:W-:Y:S02]  /*0060*/  ISETP.NE.AND.EX P1, PT, RZ, UR9, PT, P0 ;  /* 0x00000009ff007c0c */ /* 0x000fe4000bf25300 */
[----:B--2---:R-:W-:-:S05]  /*0070*/  SHF.R.U32.HI R79, RZ, 0x5, R87 ;  /* 0x00000005ff4f7819 */ /* 0x004fca0000011657 */
[----:B------:R-:W2:Y:S02]  /*0080*/  SHFL.IDX PT, R0, R79, RZ, 0x1f ;  /* 0x00001fff4f007589 */ /* 0x000ea400000e0000 */
[----:B--2---:R-:W-:-:S04]  /*0090*/  R2UR UR17, R0 ;  /* 0x00000000001172ca */ /* 0x004fc800000e0000 */
[----:B-1----:R-:W-:Y:S05]  /*00a0*/  @P1 BRA `(.L_x_0) ;  /* 0x0000000000301947 */ /* 0x002fea0003800000 */
[----:B------:R-:W1:Y:S02]  /*00b0*/  LDCU.64 UR4, c[0x0][0x888] ;  /* 0x00011100ff0477ac */ /* 0x000e640008000a00 */
[----:B-1----:R-:W-:-:S04]  /*00c0*/  UISETP.NE.U32.AND UP0, UPT, UR4, URZ, UPT ;  /* 0x000000ff0400728c */ /* 0x002fc8000bf05070 */
[----:B------:R-:W-:-:S09]  /*00d0*/  UISETP.NE.AND.EX UP0, UPT, UR5, URZ, UPT, UP0 ;  /* 0x000000ff0500728c */ /* 0x000fd2000bf05300 */
[----:B------:R-:W-:Y:S05]  /*00e0*/  BRA.U !UP0, `(.L_x_1) ;  /* 0x0000000108147547 */ /* 0x000fea000b800000 */
[----:B------:R-:W1:Y:S01]  /*00f0*/  LDC.64 R40, c[0x0][0x888] ;  /* 0x00022200ff287b82 */ /* 0x000e620000000a00 */
[----:B------:R-:W1:Y:S02]  /*0100*/  LDCU.64 UR4, c[0x0][0x358] ;  /* 0x00006b00ff0477ac */ /* 0x000e640008000a00 */
[----:B-1----:R1:W5:Y:S01]  /*0110*/  LDG.E R40, desc[UR4][R40.64] ;  /* 0x0000000428287981 */ /* 0x002362000c1e1900 */
[----:B------:R-:W-:Y:S01]  /*0120*/  HFMA2 R78, -RZ, RZ, 0, 5.9604644775390625e-08 ;  /* 0x00000001ff4e7431 */ /* 0x000fe200000001ff */
[----:B------:R-:W-:Y:S05]  /*0130*/  BRA `(.L_x_0) ;  /* 0x00000000000c7947 */ /* 0x000fea0003800000 */
.L_x_1:
[----:B------:R-:W1:Y:S01]  /*0140*/  LDCU UR4, c[0x0][0x880] ;  /* 0x00011000ff0477ac */ /* 0x000e620008000800 */
[----:B------:R-:W-:Y:S01]  /*0150*/  HFMA2 R78, -RZ, RZ, 0, 5.9604644775390625e-08 ;  /* 0x00000001ff4e7431 */ /* 0x000fe200000001ff */
[----:B-1----:R-:W-:-:S07]  /*0160*/  MOV R40, UR4 ;  /* 0x0000000400287c02 */ /* 0x002fce0008000f00 */
.L_x_0:
[----:B------:R-:W2:Y:S02]  /*0170*/  LDCU.64 UR4, c[0x0][0x8b0] ;  /* 0x00011600ff0477ac */ /* 0x000ea40008000a00 */
[----:B--2---:R-:W-:-:S04]  /*0180*/  UISETP.NE.U32.AND UP0, UPT, UR4, URZ, UPT ;  /* 0x000000ff0400728c */ /* 0x004fc8000bf05070 */
[----:B------:R-:W-:-:S09]  /*0190*/  UISETP.NE.AND.EX UP0, UPT, UR5, URZ, UPT, UP0 ;  /* 0x000000ff0500728c */ /* 0x000fd2000bf05300 */
[----:B------:R-:W-:Y:S05]  /*01a0*/  BRA.U UP0, `(.L_x_2) ;  /* 0x0000000100287547 */ /* 0x000fea000b800000 */
[----:B------:R-:W2:Y:S02]  /*01b0*/  LDCU.64 UR4, c[0x0][0x8a8] ;  /* 0x00011500ff0477ac */ /* 0x000ea40008000a00 */
[----:B--2---:R-:W-:-:S04]  /*01c0*/  UISETP.NE.U32.AND UP0, UPT, UR4, URZ, UPT ;  /* 0x000000ff0400728c */ /* 0x004fc8000bf05070 */
[----:B------:R-:W-:-:S09]  /*01d0*/  UISETP.NE.AND.EX UP0, UPT, UR5, URZ, UPT, UP0 ;  /* 0x000000ff0500728c */ /* 0x000fd2000bf05300 */
[----:B------:R-:W-:Y:S05]  /*01e0*/  BRA.U !UP0, `(.L_x_3) ;  /* 0x0000000108107547 */ /* 0x000fea000b800000 */
[----:B------:R-:W2:Y:S01]  /*01f0*/  LDC.64 R38, c[0x0][0x8a8] ;  /* 0x00022a00ff267b82 */ /* 0x000ea20000000a00 */
[----:B------:R-:W2:Y:S02]  /*0200*/  LDCU.64 UR4, c[0x0][0x358] ;  /* 0x00006b00ff0477ac */ /* 0x000ea40008000a00 */
[----:B--2---:R2:W5:Y:S01]  /*0210*/  LDG.E R38, desc[UR4][R38.64] ;  /* 0x0000000426267981 */ /* 0x004562000c1e1900 */
[----:B------:R-:W-:Y:S05]  /*0220*/  BRA `(.L_x_2) ;  /* 0x0000000000087947 */ /* 0x000fea0003800000 */
.L_x_3:
[----:B------:R-:W2:Y:S02]  /*0230*/  LDCU UR4, c[0x0][0x8a0] ;  /* 0x00011400ff0477ac */ /* 0x000ea40008000800 */
[----:B--2---:R-:W-:Y:S02]  /*0240*/  MOV R38, UR4 ;  /* 0x0000000400267c02 */ /* 0x004fe40008000f00 */
.L_x_2:
[----:B------:R-:W-:Y:S01]  /*0250*/  IMAD.U32 R0, RZ, RZ, UR17 ;  /* 0x00000011ff007e24 */ /* 0x000fe2000f8e00ff */
[----:B------:R-:W-:Y:S04]  /*0260*/  BSSY.RECONVERGENT B0, `(.L_x_4) ;  /* 0x000000c000007945 */ /* 0x000fe80003800200 */
[C---:B------:R-:W-:Y:S02]  /*0270*/  ISETP.NE.OR P2, PT, R0.reuse, 0x1, !P3 ;  /* 0x000000010000780c */ /* 0x040fe40005f45670 */
[----:B------:R-:W-:-:S11]  /*0280*/  ISETP.NE.OR P1, PT, R0, 0x3, !P3 ;  /* 0x000000030000780c */ /* 0x000fd60005f25670 */
[----:B------:R-:W-:Y:S05]  /*0290*/  @P2 BRA `(.L_x_5) ;  /* 0x0000000000202947 */ /* 0x000fea0003800000 */
[----:B------:R-:W3:Y:S02]  /*02a0*/  LDCU.64 UR4, c[0x0][0x348] ;  /* 0x00006900ff0477ac */ /* 0x000ee40008000a00 */
[----:B---3--:R-:W-:Y:S02]  /*02b0*/  UIADD3 UR6, UP1, UPT, UR4, 0x80, URZ ;  /* 0x0000008004067890 */ /* 0x008fe4000ff3e0ff */
[----:B------:R-:W-:Y:S02]  /*02c0*/  UIADD3 UR4, UP0, UPT, UR4, 0x180, URZ ;  /* 0x0000018004047890 */ /* 0x000fe4000ff1e0ff */
[----:B------:R-:W-:Y:S02]  /*02d0*/  UIADD3.X UR7, UPT, UPT, URZ, UR5, URZ, UP1, !UPT ;  /* 0x00000005ff077290 */ /* 0x000fe40008ffe4ff */
[----:B------:R-:W-:-:S07]  /*02e0*/  UIADD3.X UR5, UPT, UPT, URZ, UR5, URZ, UP0, !UPT ;  /* 0x00000005ff057290 */ /* 0x000fce00087fe4ff */
[----:B------:R3:W-:Y:S02]  /*02f0*/  UTMACCTL.PF [UR6] ;  /* 0x00000000060079b9 */ /* 0x0007e40008040000 */
[----:B------:R3:W-:Y:S02]  /*0300*/  UTMACCTL.PF [UR4] ;  /* 0x00000000040079b9 */ /* 0x0007e40008040000 */
[----:B---3--:R-:W-:Y:S01]  /*0310*/  NOP ;  /* 0x0000000000007918 */ /* 0x008fe20000000000 */
.L_x_5:
[----:B------:R-:W-:Y:S05]  /*0320*/  BSYNC.RECONVERGENT B0 ;  /* 0x0000000000007941 */ /* 0x000fea0003800200 */
.L_x_4:
[----:B------:R-:W-:Y:S04]  /*0330*/  BSSY.RECONVERGENT B0, `(.L_x_6) ;  /* 0x000000a000007945 */ /* 0x000fe80003800200 */
        /* <DEDUP_REMOVED lines=9> */
.L_x_7:
[----:B------:R-:W-:Y:S05]  /*03d0*/  BSYNC.RECONVERGENT B0 ;  /* 0x0000000000007941 */ /* 0x000fea0003800200 */
.L_x_6:
[----:B------:R-:W3:Y:S01]  /*03e0*/  LDCU.64 UR4, c[0x0][0x888] ;  /* 0x00011100ff0477ac */ /* 0x000ee20008000a00 */
[----:B------:R-:W-:Y:S01]  /*03f0*/  ISETP.NE.AND.EX P0, PT, RZ, UR9, PT, P0 ;  /* 0x00000009ff007c0c */ /* 0x000fe2000bf05300 */
[----:B------:R-:W-:Y:S01]  /*0400*/  UPLOP3.LUT UP5, UPT, UPT, UPT, UPT, 0x80, 0x8 ;  /* 0x000000000008789c */ /* 0x000fe20003faf070 */
[----:B---3--:R-:W-:-:S04]  /*0410*/  ISETP.NE.U32.AND P1, PT, RZ, UR4, PT ;  /* 0x00000004ff007c0c */ /* 0x008fc8000bf25070 */
[----:B------:R-:W-:-:S13]  /*0420*/  ISETP.NE.AND.EX P1, PT, RZ, UR5, PT, P1 ;  /* 0x00000005ff007c0c */ /* 0x000fda000bf25310 */
[----:B------:R-:W-:Y:S05]  /*0430*/  @P1 BRA P0, `(.L_x_8) ;  /* 0x0000000000281947 */ /* 0x000fea0000000000 */
[----:B-----5:R-:W-:Y:S01]  /*0440*/  R2UR UR6, R40 ;  /* 0x00000000280672ca */ /* 0x020fe200000e0000 */
[----:B------:R-:W-:Y:S02]  /*0450*/  UISETP.NE.U32.AND UP0, UPT, UR8, URZ, UPT ;  /* 0x000000ff0800728c */ /* 0x000fe4000bf05070 */
[----:B------:R-:W-:Y:S02]  /*0460*/  UISETP.NE.U32.AND UP1, UPT, UR4, URZ, UPT ;  /* 0x000000ff0400728c */ /* 0x000fe4000bf25070 */
[----:B------:R-:W-:Y:S02]  /*0470*/  UISETP.NE.AND.EX UP2, UPT, UR9, URZ, UPT, UP0 ;  /* 0x000000ff0900728c */ /* 0x000fe4000bf45300 */
[----:B------:R-:W-:-:S04]  /*0480*/  UISETP.NE.AND.EX UP0, UPT, UR5, URZ, UPT, UP1 ;  /* 0x000000ff0500728c */ /* 0x000fc8000bf05310 */
[----:B------:R-:W-:Y:S02]  /*0490*/  USEL UR4, URZ, 0xffffffff, UP0 ;  /* 0xffffffffff047887 */ /* 0x000fe40008000000 */
[----:B------:R-:W-:-:S04]  /*04a0*/  UISETP.NE.AND UP1, UPT, UR6, URZ, UPT ;  /* 0x000000ff0600728c */ /* 0x000fc8000bf25270 */
[----:B------:R-:W-:-:S04]  /*04b0*/  @!UP2 USEL UR4, URZ, 0xffffffff, UP1 ;  /* 0xffffffffff04a887 */ /* 0x000fc80008800000 */
[----:B------:R-:W-:-:S04]  /*04c0*/  ULOP3.LUT UR4, UR4, 0x1, URZ, 0xc0, !UPT ;  /* 0x0000000104047892 */ /* 0x000fc8000f8ec0ff */
[----:B------:R-:W-:-:S11]  /*04d0*/  UISETP.NE.U32.AND UP5, UPT, UR4, 0x1, UPT ;  /* 0x000000010400788c */ /* 0x000fd6000bfa5070 */
.L_x_8:
[----:B------:R-:W3:Y:S01]  /*04e0*/  SHFL.IDX PT, R2, R79, RZ, 0x1f ;  /* 0x00001fff4f027589 */ /* 0x000ee200000e0000 */
[----:B------:R-:W-:-:S04]  /*04f0*/  UISETP.NE.AND UP0, UPT, UR17, 0x2, UPT ;  /* 0x000000021100788c */ /* 0x000fc8000bf05270 */
[----:B------:R-:W-:Y:S01]  /*0500*/  USEL UR46, URZ, 0x1, UP0 ;  /* 0x00000001ff2e7887 */ /* 0x000fe20008000000 */
[----:B---3--:R-:W-:-:S13]  /*0510*/  ISETP.NE.AND P0, PT, R2, RZ, PT ;  /* 0x000000ff0200720c */ /* 0x008fda0003f05270 */
[----:B------:R-:W-:Y:S05]  /*0520*/  @P0 BRA `(.L_x_9) ;  /* 0x0000000000600947 */ /* 0x000fea0003800000 */
[----:B------:R-:W3:Y:S01]  /*0530*/  S2UR UR4, SR_CgaCtaId ;  /* 0x00000000000479c3 */ /* 0x000ee20000008800 */
[----:B------:R-:W-:Y:S01]  /*0540*/  UMOV UR5, 0x400 ;  /* 0x0000040000057882 */ /* 0x000fe20000000000 */
[----:B------:R-:W-:Y:S01]  /*0550*/  UMOV UR8, 0x1 ;  /* 0x0000000100087882 */ /* 0x000fe20000000000 */
[----:B------:R-:W-:Y:S01]  /*0560*/  UMOV UR6, 0x5 ;  /* 0x0000000500067882 */ /* 0x000fe20000000000 */
[----:B------:R-:W-:-:S04]  /*0570*/  UIADD3 UR8, UPT, UPT, -UR8, 0x100000, URZ ;  /* 0x0010000008087890 */ /* 0x000fc8000fffe1ff */
[----:B------:R-:W-:Y:S02]  /*0580*/  USHF.L.U32 UR9, UR8, 0xb, URZ ;  /* 0x0000000b08097899 */ /* 0x000fe400080006ff */
[----:B------:R-:W-:Y:S02]  /*0590*/  USHF.L.U32 UR8, UR8, 0x1, URZ ;  /* 0x0000000108087899 */ /* 0x000fe400080006ff */
[----:B------:R-:W-:-:S04]  /*05a0*/  UIADD3 UR6, UPT, UPT, -UR6, 0x100000, URZ ;  /* 0x0010000006067890 */ /* 0x000fc8000fffe1ff */
[----:B------:R-:W-:Y:S02]  /*05b0*/  USHF.L.U32 UR7, UR6, 0xb, URZ ;  /* 0x0000000b06077899 */ /* 0x000fe400080006ff */
[----:B------:R-:W-:Y:S01]  /*05c0*/  USHF.L.U32 UR6, UR6, 0x1, URZ ;  /* 0x0000000106067899 */ /* 0x000fe200080006ff */
[----:B------:R-:W-:Y:S01]  /*05d0*/  ELECT P0, URZ, PT ;  /* 0x0000000000ff782f */ /* 0x000fe20003800000 */
[----:B---3--:R-:W-:Y:S01]  /*05e0*/  ULEA UR4, UR4, UR5, 0x18 ;  /* 0x0000000504047291 */ /* 0x008fe2000f8ec0ff */
[----:B------:R-:W3:Y:S11]  /*05f0*/  FENCE.VIEW.ASYNC.S ;  /* 0x00000000000073c6 */ /* 0x000ef60000000000 */
[----:B---3--:R3:W4:Y:S01]  /*0600*/  SYNCS.EXCH.64 URZ, [UR4], UR8 ;  /* 0x0000000804ff75b2 */ /* 0x0087220008000100 */
[----:B------:R3:W1:Y:S01]  /*0610*/  SYNCS.EXCH.64 URZ, [UR4+0x28], UR6 ;  /* 0x0000280604ff75b2 */ /* 0x0006620008000100 */
        /* <DEDUP_REMOVED lines=8> */
[----:B------:R-:W-:Y:S01]  /*06a0*/  NOP ;  /* 0x0000000000007918 */ /* 0x000fe20000000000 */
.L_x_9:
[----:B------:R-:W2:Y:S01]  /*06b0*/  SHFL.IDX PT, R2, R79, RZ, 0x1f ;  /* 0x00001fff4f027589 */ /* 0x000ea200000e0000 */
[----:B------:R-:W-:Y:S01]  /*06c0*/  NOP ;  /* 0x0000000000007918 */ /* 0x000fe20000000000 */
[----:B--2---:R-:W-:-:S13]  /*06d0*/  ISETP.NE.AND P0, PT, R2, 0x1, PT ;  /* 0x000000010200780c */ /* 0x004fda0003f05270 */
[----:B------:R-:W-:Y:S05]  /*06e0*/  @P0 BRA `(.L_x_10) ;  /* 0x0000000000580947 */ /* 0x000fea0003800000 */
[----:B---3--:R-:W2:Y:S01]  /*06f0*/  S2UR UR4, SR_CgaCtaId ;  /* 0x00000000000479c3 */ /* 0x008ea20000008800 */
        /* <DEDUP_REMOVED lines=10> */
[----:B--2---:R-:W-:Y:S01]  /*07a0*/  ULEA UR4, UR4, UR5, 0x18 ;  /* 0x0000000504047291 */ /* 0x004fe2000f8ec0ff */
[----:B------:R-:W2:Y:S11]  /*07b0*/  FENCE.VIEW.ASYNC.S ;  /* 0x00000000000073c6 */ /* 0x000eb60000000000 */
[----:B--2---:R2:W3:Y:S01]  /*07c0*/  SYNCS.EXCH.64 URZ, [UR4+0x50], UR8 ;  /* 0x0000500804ff75b2 */ /* 0x0044e20008000100 */
        /* <DEDUP_REMOVED lines=8> */
.L_x_10:
[----:B------:R-:W4:Y:S01]  /*0850*/  SHFL.IDX PT, R2, R79, RZ, 0x1f ;  /* 0x00001fff4f027589 */ /* 0x000f2200000e0000 */
[----:B------:R-:W-:Y:S01]  /*0860*/  NOP ;  /* 0x0000000000007918 */ /* 0x000fe20000000000 */
[----:B----4-:R-:W-:-:S13]  /*0870*/  ISETP.NE.AND P0, PT, R2, 0x3, PT ;  /* 0x000000030200780c */ /* 0x010fda0003f05270 */
[----:B------:R-:W-:Y:S05]  /*0880*/  @P0 BRA `(.L_x_11) ;  /* 0x0000000000300947 */ /* 0x000fea0003800000 */
[----:B--23--:R-:W2:Y:S01]  /*0890*/  S2UR UR4, SR_CgaCtaId ;  /* 0x00000000000479c3 */ /* 0x00cea20000008800 */
[----:B------:R-:W-:Y:S01]  /*08a0*/  UMOV UR6, 0x400 ;  /* 0x0000040000067882 */ /* 0x000fe20000000000 */
[----:B------:R-:W-:Y:S01]  /*08b0*/  UMOV UR5, 0x20 ;  /* 0x0000002000057882 */ /* 0x000fe20000000000 */
[----:B------:R-:W-:Y:S01]  /*08c0*/  ELECT P0, URZ, PT ;  /* 0x0000000000ff782f */ /* 0x000fe20003800000 */
[----:B--2---:R-:W-:Y:S02]  /*08d0*/  ULEA UR6, UR4, UR6, 0x18 ;  /* 0x0000000604067291 */ /* 0x004fe4000f8ec0ff */
[----:B------:R-:W-:-:S04]  /*08e0*/  UIADD3 UR4, UPT, UPT, -UR5, 0x100000, URZ ;  /* 0x0010000005047890 */ /* 0x000fc8000fffe1ff */
[----:B------:R-:W-:Y:S02]  /*08f0*/  USHF.L.U32 UR5, UR4, 0xb, URZ ;  /* 0x0000000b04057899 */ /* 0x000fe400080006ff */
[----:B------:R-:W-:Y:S01]  /*0900*/  USHF.L.U32 UR4, UR4, 0x1, URZ ;  /* 0x0000000104047899 */ /* 0x000fe200080006ff */
[----:B------:R-:W2:Y:S11]  /*0910*/  FENCE.VIEW.ASYNC.S ;  /* 0x00000000000073c6 */ /* 0x000eb60000000000 */
[----:B--2---:R4:W2:Y:S01]  /*0920*/  SYNCS.EXCH.64 URZ, [UR6+0x90], UR4 ;  /* 0x0000900406ff75b2 */ /* 0x0048a20008000100 */
[----:B------:R4:W3:Y:S02]  /*0930*/  SYNCS.EXCH.64 URZ, [UR6+0x98], UR4 ;  /* 0x0000980406ff75b2 */ /* 0x0008e40008000100 */
[----:B----4-:R-:W-:Y:S01]  /*0940*/  NOP ;  /* 0x0000000000007918 */ /* 0x010fe20000000000 */
.L_x_11:
[----:B------:R-:W4:Y:S01]  /*0950*/  SHFL.IDX PT, R2, R79, RZ, 0x1f ;  /* 0x00001fff4f027589 */ /* 0x000f2200000e0000 */
[----:B------:R-:W-:Y:S01]  /*0960*/  NOP ;  /* 0x0000000000007918 */ /* 0x000fe20000000000 */
[----:B----4-:R-:W-:-:S13]  /*0970*/  ISETP.NE.AND P0, PT, R2, 0x4, PT ;  /* 0x000000040200780c */ /* 0x010fda0003f05270 */
[----:B------:R-:W-:Y:S05]  /*0980*/  @P0 BRA `(.L_x_12) ;  /* 0x00000000004c0947 */ /* 0x000fea0003800000 */
[----:B--23--:R-:W2:Y:S01]  /*0990*/  S2UR UR6, SR_CgaCtaId ;  /* 0x00000000000679c3 */ /* 0x00cea20000008800 */
[----:B------:R-:W-:Y:S01]  /*09a0*/  UMOV UR4, 0x720 ;  /* 0x0000072000047882 */ /* 0x000fe20000000000 */
[----:B------:R-:W-:Y:S01]  /*09b0*/  UMOV UR5, 0x400 ;  /* 0x0000040000057882 */ /* 0x000fe20000000000 */
[----:B------:R-:W-:Y:S01]  /*09c0*/  USEL UR4, UR4, 0x620, UP5 ;  /* 0x0000062004047887 */ /* 0x000fe2000a800000 */
[----:B------:R-:W-:Y:S01]  /*09d0*/  UMOV UR8, 0x1 ;  /* 0x0000000100087882 */ /* 0x000fe20000000000 */
[----:B------:R-:W-:Y:S01]  /*09e0*/  ELECT P0, URZ, PT ;  /* 0x0000000000ff782f */ /* 0x000fe20003800000 */
[----:B------:R-:W-:-:S04]  /*09f0*/  UIADD3 UR8, UPT, UPT, -UR8, 0x100000, URZ ;  /* 0x0010000008087890 */ /* 0x000fc8000fffe1ff */
[----:B------:R-:W-:Y:S02]  /*0a00*/  USHF.L.U32 UR9, UR8, 0xb, URZ ;  /* 0x0000000b08097899 */ /* 0x000fe400080006ff */
[----:B------:R-:W-:Y:S02]  /*0a10*/  USHF.L.U32 UR8, UR8, 0x1, URZ ;  /* 0x0000000108087899 */ /* 0x000fe400080006ff */
[----:B--2---:R-:W-:Y:S02]  /*0a20*/  ULEA UR6, UR6, UR5, 0x18 ;  /* 0x0000000506067291 */ /* 0x004fe4000f8ec0ff */
[----:B------:R-:W-:-:S04]  /*0a30*/  UIADD3 UR4, UPT, UPT, -UR4, 0x100000, URZ ;  /* 0x0010000004047890 */ /* 0x000fc8000fffe1ff */
[----:B------:R-:W-:Y:S02]  /*0a40*/  USHF.L.U32 UR5, UR4, 0xb, URZ ;  /* 0x0000000b04057899 */ /* 0x000fe400080006ff */
[----:B------:R-:W-:Y:S01]  /*0a50*/  USHF.L.U32 UR4, UR4, 0x1, URZ ;  /* 0x0000000104047899 */ /* 0x000fe200080006ff */
[----:B------:R-:W2:Y:S03]  /*0a60*/  FENCE.VIEW.ASYNC.S ;  /* 0x00000000000073c6 */ /* 0x000ea60000000000 */
[----:B--2---:R4:W2:Y:S08]  /*0a70*/  SYNCS.EXCH.64 URZ, [UR6+0xa0], UR8 ;  /* 0x0000a00806ff75b2 */ /* 0x0048b00008000100 */
[----:B------:R4:W3:Y:S01]  /*0a80*/  SYNCS.EXCH.64 URZ, [UR6+0xb0], UR4 ;  /* 0x0000b00406ff75b2 */ /* 0x0008e20008000100 */
[----:B------:R4:W1:Y:S01]  /*0a90*/  SYNCS.EXCH.64 URZ, [UR6+0xa8], UR8 ;  /* 0x0000a80806ff75b2 */ /* 0x0008620008000100 */
[----:B------:R4:W1:Y:S02]  /*0aa0*/  SYNCS.EXCH.64 URZ, [UR6+0xb8], UR4 ;  /* 0x0000b80406ff75b2 */ /* 0x0008640008000100 */
[----:B----4-:R-:W-:Y:S01]  /*0ab0*/  NOP ;  /* 0x0000000000007918 */ /* 0x010fe20000000000 */
.L_x_12:
[----:B------:R-:W4:Y:S01]  /*0ac0*/  SHFL.IDX PT, R2, R79, RZ, 0x1f ;  /* 0x00001fff4f027589 */ /* 0x000f2200000e0000 */
[----:B------:R-:W-:Y:S01]  /*0ad0*/  NOP ;  /* 0x0000000000007918 */ /* 0x000fe20000000000 */
[----:B----4-:R-:W-:-:S13]  /*0ae0*/  ISETP.NE.AND P0, PT, R2, 0x5, PT ;  /* 0x000000050200780c */ /* 0x010fda0003f05270 */
[----:B------:R-:W-:Y:S05]  /*0af0*/  @P0 BRA `(.L_x_13) ;  /* 0x0000000000580947 */ /* 0x000fea0003800000 */
[----:B--23--:R-:W2:Y:S01]  /*0b00*/  S2UR UR4, SR_CgaCtaId ;  /* 0x00000000000479c3 */ /* 0x00cea20000008800 */
        /* <DEDUP_REMOVED lines=12> */
[----:B--2---:R4:W2:Y:S01]  /*0bd0*/  SYNCS.EXCH.64 URZ, [UR4+0xc0], UR8 ;  /* 0x0000c00804ff75b2 */ /* 0x0048a20008000100 */
[----:B------:R4:W3:Y:S01]  /*0be0*/  SYNCS.EXCH.64 URZ, [UR4+0xe0], UR6 ;  /* 0x0000e00604ff75b2 */ /* 0x0008e20008000100 */
[----:B------:R4:W1:Y:S01]  /*0bf0*/  SYNCS.EXCH.64 URZ, [UR4+0xc8], UR8 ;  /* 0x0000c80804ff75b2 */ /* 0x0008620008000100 */
[----:B------:R4:W1:Y:S01]  /*0c00*/  SYNCS.EXCH.64 URZ, [UR4+0xe8], UR6 ;  /* 0x0000e80604ff75b2 */ /* 0x0008620008000100 */
[----:B------:R4:W1:Y:S01]  /*0c10*/  SYNCS.EXCH.64 URZ, [UR4+0xd0], UR8 ;  /* 0x0000d00804ff75b2 */ /* 0x0008620008000100 */
[----:B------:R4:W1:Y:S01]  /*0c20*/  SYNCS.EXCH.64 URZ, [UR4+0xf0], UR6 ;  /* 0x0000f00604ff75b2 */ /* 0x0008620008000100 */
[----:B------:R4:W1:Y:S01]  /*0c30*/  SYNCS.EXCH.64 URZ, [UR4+0xd8], UR8 ;  /* 0x0000d80804ff75b2 */ /* 0x0008620008000100 */
[----:B------:R4:W1:Y:S02]  /*0c40*/  SYNCS.EXCH.64 URZ, [UR4+0xf8], UR6 ;  /* 0x0000f80604ff75b2 */ /* 0x0008640008000100 */
[----:B----4-:R-:W-:Y:S01]  /*0c50*/  NOP ;  /* 0x0000000000007918 */ /* 0x010fe20000000000 */
.L_x_13:
[----:B------:R-:W4:Y:S01]  /*0c60*/  SHFL.IDX PT, R2, R79, RZ, 0x1f ;  /* 0x00001fff4f027589 */ /* 0x000f2200000e0000 */
[----:B------:R-:W1:Y:S01]  /*0c70*/  S2UR UR45, SR_CgaCtaId ;  /* 0x00000000002d79c3 */ /* 0x000e620000008800 */
[----:B------:R-:W-:Y:S01]  /*0c80*/  NOP ;  /* 0x0000000000007918 */ /* 0x000fe20000000000 */
[----:B----4-:R-:W-:-:S13]  /*0c90*/  ISETP.NE.AND P0, PT, R2, 0x3, PT ;  /* 0x000000030200780c */ /* 0x010fda0003f05270 */
[----:B-1----:R-:W-:Y:S05]  /*0ca0*/  @P0 BRA `(.L_x_14) ;  /* 0x0000000000340947 */ /* 0x002fea0003800000 */
[----:B--23--:R-:W-:Y:S01]  /*0cb0*/  UMOV UR4, 0x400 ;  /* 0x0000040000047882 */ /* 0x00cfe20000000000 */
[----:B------:R-:W-:Y:S01]  /*0cc0*/  UMOV UR6, 0x20 ;  /* 0x0000002000067882 */ /* 0x000fe20000000000 */
[----:B------:R-:W-:Y:S02]  /*0cd0*/  ULEA UR4, UR45, UR4, 0x18 ;  /* 0x000000042d047291 */ /* 0x000fe4000f8ec0ff */
[----:B------:R-:W-:-:S04]  /*0ce0*/  UIADD3 UR6, UPT, UPT, -UR6, 0x100000, URZ ;  /* 0x0010000006067890 */ /* 0x000fc8000fffe1ff */
[----:B------:R-:W-:Y:S02]  /*0cf0*/  USHF.L.U32 UR7, UR6, 0xb, URZ ;  /* 0x0000000b06077899 */ /* 0x000fe400080006ff */
[----:B------:R-:W-:Y:S01]  /*0d00*/  USHF.L.U32 UR6, UR6, 0x1, URZ ;  /* 0x0000000106067899 */ /* 0x000fe200080006ff */
[----:B------:R-:W-:Y:S01]  /*0d10*/  ELECT P0, URZ, PT ;  /* 0x0000000000ff782f */ /* 0x000fe20003800000 */
[----:B------:R-:W1:Y:S10]  /*0d20*/  FENCE.VIEW.ASYNC.S ;  /* 0x00000000000073c6 */ /* 0x000e740000000000 */
[----:B-1----:R1:W4:Y:S01]  /*0d30*/  SYNCS.EXCH.64 URZ, [UR4+0x100], UR6 ;  /* 0x0001000604ff75b2 */ /* 0x0023220008000100 */
[----:B------:R1:W2:Y:S01]  /*0d40*/  SYNCS.EXCH.64 URZ, [UR4+0x110], UR6 ;  /* 0x0001100604ff75b2 */ /* 0x0002a20008000100 */
[----:B------:R1:W3:Y:S01]  /*0d50*/  SYNCS.EXCH.64 URZ, [UR4+0x108], UR6 ;  /* 0x0001080604ff75b2 */ /* 0x0002e20008000100 */
[----:B------:R1:W1:Y:S01]  /*0d60*/  SYNCS.EXCH.64 URZ, [UR4+0x118], UR6 ;  /* 0x0001180604ff75b2 */ /* 0x0002620008000100 */
[----:B------:R-:W-:Y:S01]  /*0d70*/  NOP ;  /* 0x0000000000007918 */ /* 0x000fe20000000000 */
.L_x_14:
[----:B------:R-:W4:Y:S01]  /*0d80*/  LDCU UR33, c[0x0][0x36c] ;  /* 0x00006d80ff2177ac */ /* 0x000f220008000800 */
[----:B------:R-:W-:Y:S01]  /*0d90*/  ISETP.NE.OR P3, PT, R0, 0x2, !P3 ;  /* 0x000000020000780c */ /* 0x000fe20005f65670 */
[----:B------:R-:W-:Y:S01]  /*0da0*/  NOP ;  /* 0x0000000000007918 */ /* 0x000fe20000000000 */
[----:B------:R-:W-:Y:S01]  /*0db0*/  LOP3.LUT R0, R87, 0x1f, RZ, 0xc0, !PT ;  /* 0x0000001f57007812 */ /* 0x000fe200078ec0ff */
[----:B------:R-:W-:Y:S02]  /*0dc0*/  UISETP.NE.AND UP6, UPT, UR17, URZ, UPT ;  /* 0x000000ff1100728c */ /* 0x000fe4000bfc5270 */
[----:B----4-:R-:W-:-:S09]  /*0dd0*/  UISETP.EQ.U32.AND UP0, UPT, UR33, 0x1, UPT ;  /* 0x000000012100788c */ /* 0x010fd2000bf02070 */
[----:B------:R-:W-:Y:S05]  /*0de0*/  BRA.U !UP0, `(.L_x_15) ;  /* 0x0000000108087547 */ /* 0x000fea000b800000 */
[----:B-123--:R-:W-:Y:S01]  /*0df0*/  UCGABAR_ARV ;  /* 0x00000000000079c7 */ /* 0x00efe20008000000 */
[----:B------:R-:W-:Y:S05]  /*0e00*/  BRA `(.L_x_16) ;  /* 0x0000000000047947 */ /* 0x000fea0003800000 */
.L_x_15:
[----:B-123--:R-:W-:Y:S01]  /*0e10*/  NOP ;  /* 0x0000000000007918 */ /* 0x00efe20000000000 */
.L_x_16:
[----:B------:R-:W1:Y:S01]  /*0e20*/  S2UR UR16, SR_CTAID.X ;  /* 0x00000000001079c3 */ /* 0x000e620000002500 */
[----:B------:R-:W-:-:S05]  /*0e30*/  CS2R.32 R80, SR_CgaSize ;  /* 0x0000000000507805 */ /* 0x000fca0000008a00 */
[----:B------:R-:W-:-:S05]  /*0e40*/  IMAD R80, R80, -0xa0, RZ ;  /* 0xffffff6050507824 */ /* 0x000fca00078e02ff */
[----:B------:R-:W-:-:S14]  /*0e50*/  R2UR UR5, R80 ;  /* 0x00000000500572ca */ /* 0x000fdc00000e0000 */
[----:B------:R-:W2:Y:S01]  /*0e60*/  LDCU UR5, c[0x0][UR5+0x2b0] ;  /* 0x00005600050577ac */ /* 0x000ea20008000800 */
[----:B------:R-:W-:-:S05]  /*0e70*/  CS2R.32 R80, SR_CgaSize ;  /* 0x0000000000507805 */ /* 0x000fca0000008a00 */
[----:B------:R-:W-:-:S05]  /*0e80*/  IMAD R80, R80, -0xa0, RZ ;  /* 0xffffff6050507824 */ /* 0x000fca00078e02ff */
[----:B------:R-:W-:-:S14]  /*0e90*/  R2UR UR4, R80 ;  /* 0x00000000500472ca */ /* 0x000fdc00000e0000 */
[----:B------:R-:W3:Y:S01]  /*0ea0*/  LDCU UR4, c[0x0][UR4+0x2b4] ;  /* 0x00005680040477ac */ /* 0x000ee20008000800 */
[----:B------:R-:W4:Y:S01]  /*0eb0*/  S2UR UR20, SR_CTAID.Y ;  /* 0x00000000001479c3 */ /* 0x000f220000002600 */
[----:B------:R-:W-:-:S05]  /*0ec0*/  CS2R.32 R80, SR_CgaSize ;  /* 0x0000000000507805 */ /* 0x000fca0000008a00 */
[----:B------:R-:W-:-:S05]  /*0ed0*/  IMAD R80, R80, -0xa0, RZ ;  /* 0xffffff6050507824 */ /* 0x000fca00078e02ff */
[----:B------:R-:W-:-:S14]  /*0ee0*/  R2UR UR7, R80 ;  /* 0x00000000500772ca */ /* 0x000fdc00000e0000 */
[----:B------:R-:W3:Y:S01]  /*0ef0*/  LDCU UR7, c[0x0][UR7+0x2a0] ;  /* 0x00005400070777ac */ /* 0x000ee20008000800 */
[----:B------:R-:W-:-:S05]  /*0f00*/  CS2R.32 R80, SR_CgaSize ;  /* 0x0000000000507805 */ /* 0x000fca0000008a00 */
[----:B------:R-:W-:-:S05]  /*0f10*/  IMAD R80, R80, -0xa0, RZ ;  /* 0xffffff6050507824 */ /* 0x000fca00078e02ff */
[----:B------:R-:W-:-:S14]  /*0f20*/  R2UR UR61, R80 ;  /* 0x00000000503d72ca */ /* 0x000fdc00000e0000 */
[----:B------:R-:W3:Y:S01]  /*0f30*/  LDCU UR61, c[0x0][UR61+0x2a4] ;  /* 0x000054803d3d77ac */ /* 0x000ee20008000800 */
[----:B------:R-:W-:Y:S02]  /*0f40*/  ULOP3.LUT UR47, UR45, 0x1, URZ, 0xc0, !UPT ;  /* 0x000000012d2f7892 */ /* 0x000fe4000f8ec0ff */
[----:B------:R-:W-:Y:S02]  /*0f50*/  USHF.R.U32.HI UR29, URZ, 0x1, UR45 ;  /* 0x00000001ff1d7899 */ /* 0x000fe4000801162d */
[----:B------:R-:W-:Y:S02]  /*0f60*/  UISETP.GT.U32.AND UP1, UPT, UR47, 0xffff, UPT ;  /* 0x0000ffff2f00788c */ /* 0x000fe4000bf24070 */
[----:B------:R-:W-:Y:S01]  /*0f70*/  USHF.L.U32 UR28, UR45, 0xa, URZ ;  /* 0x0000000a2d1c7899 */ /* 0x000fe200080006ff */
[----:B-1----:R-:W-:Y:S01]  /*0f80*/  I2FP.F32.U32 R3, UR16 ;  /* 0x0000001000037c45 */ /* 0x002fe20008201000 */
[----:B------:R-:W-:Y:S01]  /*0f90*/  USHF.L.U32 UR27, UR45, 0xe, URZ ;  /* 0x0000000e2d1b7899 */ /* 0x000fe200080006ff */
[----:B------:R-:W1:Y:S03]  /*0fa0*/  LDCU UR25, c[0x0][0xb24] ;  /* 0x00016480ff1977ac */ /* 0x000e660008000800 */
[----:B--2---:R-:W-:Y:S01]  /*0fb0*/  FMUL R3, R3, UR5 ;  /* 0x0000000503037c20 */ /* 0x004fe20008400000 */
[----:B------:R-:W2:Y:S01]  /*0fc0*/  LDCU UR42, c[0x0][0xb24] ;  /* 0x00016480ff2a77ac */ /* 0x000ea20008000800 */
[----:B----4-:R-:W-:-:S04]  /*0fd0*/  I2FP.F32.U32 R2, UR20 ;  /* 0x0000001400027c45 */ /* 0x010fc80008201000 */
[----:B------:R-:W4:Y:S01]  /*0fe0*/  F2I.U32.TRUNC.NTZ R3, R3 ;  /* 0x0000000300037305 */ /* 0x000f22000020f000 */
[----:B------:R-:W1:Y:S01]  /*0ff0*/  LDCU UR32, c[0x0][0xb30] ;  /* 0x00016600ff2077ac */ /* 0x000e620008000800 */
[----:B---3--:R-:W-:Y:S01]  /*1000*/  FMUL R2, R2, UR4 ;  /* 0x0000000402027c20 */ /* 0x008fe20008400000 */
[----:B------:R-:W-:Y:S01]  /*1010*/  ULOP3.LUT UR4, UR45, 0x6, URZ, 0xc0, !UPT ;  /* 0x000000062d047892 */ /* 0x000fe2000f8ec0ff */
[----:B------:R-:W-:-:S04]  /*1020*/  UMOV UR14, 0x55 ;  /* 0x00000055000e7882 */ /* 0x000fc80000000000 */
[----:B------:R-:W3:Y:S01]  /*1030*/  F2I.U32.TRUNC.NTZ R2, R2 ;  /* 0x0000000200027305 */ /* 0x000ee2000020f000 */
[----:B------:R-:W-:Y:S01]  /*1040*/  UISETP.GT.U32.AND UP0, UPT, UR4, 0xffff, UPT ;  /* 0x0000ffff0400788c */ /* 0x000fe2000bf04070 */
[----:B------:R-:W-:Y:S01]  /*1050*/  UMOV UR15, 0x3 ;  /* 0x00000003000f7882 */ /* 0x000fe20000000000 */
[----:B------:R-:W-:Y:S02]  /*1060*/  USEL UR24, UR47, 0xffff, !UP1 ;  /* 0x0000ffff2f187887 */ /* 0x000fe4000c800000 */
[----:B------:R-:W-:Y:S01]  /*1070*/  USEL UR21, UR4, 0xffff, !UP0 ;  /* 0x0000ffff04157887 */ /* 0x000fe2000c000000 */
[----:B----4-:R-:W-:Y:S02]  /*1080*/  R2UR UR5, R3 ;  /* 0x00000000030572ca */ /* 0x010fe400000e0000 */
[----:B---3--:R-:W-:Y:S02]  /*1090*/  R2UR UR6, R2 ;  /* 0x00000000020672ca */ /* 0x008fe400000e0000 */
[----:B------:R-:W-:-:S09]  /*10a0*/  PRMT R2, RZ, 0x7610, R2 ;  /* 0x00007610ff027816 */ /* 0x000fd20000000002 */
[----:B------:R-:W-:-:S04]  /*10b0*/  UIADD3 UR5, UPT, UPT, -UR5, URZ, URZ ;  /* 0x000000ff05057290 */ /* 0x000fc8000fffe1ff */
[----:B------:R-:W-:Y:S02]  /*10c0*/  UIMAD UR5, UR7, UR5, UR16 ;  /* 0x00000005070572a4 */ /* 0x000fe4000f8e0210 */
[----:B------:R-:W-:-:S04]  /*10d0*/  UIADD3 UR4, UPT, UPT, -UR6, URZ, URZ ;  /* 0x000000ff06047290 */ /* 0x000fc8000fffe1ff */
[----:B------:R-:W-:Y:S01]  /*10e0*/  IMAD.U32 R80, RZ, RZ, UR5 ;  /* 0x00000005ff507e24 */ /* 0x000fe2000f8e00ff */
[----:B------:R-:W-:Y:S01]  /*10f0*/  UIMAD UR61, UR61, UR4, UR20 ;  /* 0x000000043d3d72a4 */ /* 0x000fe2000f8e0214 */
[----:B-12---:R-:W-:Y:S11]  /*1100*/  BRA.U UP6, `(.L_x_17) ;  /* 0x0000000106707547 */ /* 0x006ff6000b800000 */
[----:B------:R-:W-:Y:S01]  /*1110*/  R2UR UR7, R80 ;  /* 0x00000000500772ca */ /* 0x000fe200000e0000 */
[----:B------:R-:W-:Y:S02]  /*1120*/  UISETP.NE.AND UP2, UPT, UR61, 0x2, UPT ;  /* 0x000000023d00788c */ /* 0x000fe4000bf45270 */
[----:B------:R-:W-:Y:S02]  /*1130*/  UISETP.NE.AND UP4, UPT, UR61, URZ, UPT ;  /* 0x000000ff3d00728c */ /* 0x000fe4000bf85270 */
[----:B------:R-:W-:Y:S02]  /*1140*/  UISETP.NE.AND UP0, UPT, UR61, 0x1, UPT ;  /* 0x000000013d00788c */ /* 0x000fe4000bf05270 */
[----:B------:R-:W-:Y:S02]  /*1150*/  USEL UR4, URZ, 0x10, UP2 ;  /* 0x00000010ff047887 */ /* 0x000fe40009000000 */
[----:B------:R-:W-:Y:S02]  /*1160*/  USEL UR12, URZ, 0x20, UP2 ;  /* 0x00000020ff0c7887 */ /* 0x000fe40009000000 */
[----:B------:R-:W-:-:S02]  /*1170*/  USEL UR5, URZ, 0x4, UP0 ;  /* 0x00000004ff057887 */ /* 0x000fc40008000000 */
[----:B------:R-:W-:Y:S02]  /*1180*/  UISETP.NE.AND UP3, UPT, UR7, URZ, UPT ;  /* 0x000000ff0700728c */ /* 0x000fe4000bf65270 */
[----:B------:R-:W-:Y:S02]  /*1190*/  UISETP.NE.AND UP1, UPT, UR61, 0x3, UPT ;  /* 0x000000033d00788c */ /* 0x000fe4000bf25270 */
[----:B------:R-:W-:Y:S02]  /*11a0*/  UISETP.NE.AND UP2, UPT, UR7, URZ, UP4 ;  /* 0x000000ff0700728c */ /* 0x000fe4000a745270 */
[----:B------:R-:W-:Y:S02]  /*11b0*/  USEL UR11, URZ, 0x8, UP0 ;  /* 0x00000008ff0b7887 */ /* 0x000fe40008000000 */
[----:B------:R-:W-:Y:S02]  /*11c0*/  UISETP.NE.AND UP0, UPT, UR7, 0x1, UPT ;  /* 0x000000010700788c */ /* 0x000fe4000bf05270 */
[----:B------:R-:W-:-:S02]  /*11d0*/  USEL UR6, URZ, 0x2, UP4 ;  /* 0x00000002ff067887 */ /* 0x000fc4000a000000 */
[----:B------:R-:W-:Y:S02]  /*11e0*/  USEL UR7, URZ, 0x40, UP1 ;  /* 0x00000040ff077887 */ /* 0x000fe40008800000 */
[----:B------:R-:W-:Y:S02]  /*11f0*/  USEL UR10, URZ, 0x1, UP2 ;  /* 0x00000001ff0a7887 */ /* 0x000fe40009000000 */
[----:B------:R-:W-:Y:S02]  /*1200*/  USEL UR8, UR5, 0x4, UP3 ;  /* 0x0000000405087887 */ /* 0x000fe40009800000 */
[----:B------:R-:W-:Y:S02]  /*1210*/  USEL UR4, UR4, 0x10, UP3 ;  /* 0x0000001004047887 */ /* 0x000fe40009800000 */
[----:B------:R-:W-:Y:S02]  /*1220*/  USEL UR9, UR7, 0x40, UP3 ;  /* 0x0000004007097887 */ /* 0x000fe40009800000 */
[----:B------:R-:W-:-:S02]  /*1230*/  USEL UR5, UR6, 0x2, UP0 ;  /* 0x0000000206057887 */ /* 0x000fc40008000000 */
[----:B------:R-:W-:Y:S02]  /*1240*/  UIADD3 UR4, UPT, UPT, UR4, UR8, UR10 ;  /* 0x0000000804047290 */ /* 0x000fe4000fffe00a */
[----:B------:R-:W-:Y:S02]  /*1250*/  USEL UR13, URZ, 0x80, UP1 ;  /* 0x00000080ff0d7887 */ /* 0x000fe40008800000 */
[----:B------:R-:W-:Y:S02]  /*1260*/  USEL UR7, UR11, 0x8, UP0 ;  /* 0x000000080b077887 */ /* 0x000fe40008000000 */
[----:B------:R-:W-:Y:S02]  /*1270*/  USEL UR6, UR12, 0x20, UP0 ;  /* 0x000000200c067887 */ /* 0x000fe40008000000 */
[----:B------:R-:W-:Y:S02]  /*1280*/  UIADD3 UR4, UPT, UPT, UR5, UR9, UR4 ;  /* 0x0000000905047290 */ /* 0x000fe4000fffe004 */
[----:B------:R-:W-:-:S02]  /*1290*/  USEL UR5, UR13, 0x80, UP0 ;  /* 0x000000800d057887 */ /* 0x000fc40008000000 */
[----:B------:R-:W-:-:S04]  /*12a0*/  UIADD3 UR4, UPT, UPT, UR6, UR7, UR4 ;  /* 0x0000000706047290 */ /* 0x000fc8000fffe004 */
[----:B------:R-:W-:-:S06]  /*12b0*/  UIADD3 UR4, UPT, UPT, UR4, UR5, URZ ;  /* 0x0000000504047290 */ /* 0x000fcc000fffe0ff */
[----:B------:R-:W-:-:S07]  /*12c0*/  MOV R2, UR4 ;  /* 0x0000000400027c02 */ /* 0x000fce0008000f00 */
.L_x_17:
[----:B------:R-:W1:Y:S01]  /*12d0*/  S2UR UR36, SR_CTAID.Z ;  /* 0x00000000002479c3 */ /* 0x000e620000002700 */
[----:B------:R-:W-:Y:S02]  /*12e0*/  UISETP.GE.AND UP0, UPT, UR25, 0x1, UPT ;  /* 0x000000011900788c */ /* 0x000fe4000bf06270 */
[----:B------:R-:W-:Y:S02]  /*12f0*/  ULOP3.LUT UR24, UR24, 0xffff, URZ, 0xc0, !UPT ;  /* 0x0000ffff18187892 */ /* 0x000fe4000f8ec0ff */
[----:B------:R-:W-:Y:S02]  /*1300*/  ULOP3.LUT UR21, UR21, 0xffff, URZ, 0xc0, !UPT ;  /* 0x0000ffff15157892 */ /* 0x000fe4000f8ec0ff */
[----:B------:R-:W-:Y:S02]  /*1310*/  UISETP.NE.AND UP3, UPT, UR17, 0x2, UPT ;  /* 0x000000021100788c */ /* 0x000fe4000bf65270 */
[----:B------:R-:W-:Y:S02]  /*1320*/  ULOP3.LUT UR28, UR28, 0x1800, URZ, 0xc0, !UPT ;  /* 0x000018001c1c7892 */ /* 0x000fe4000f8ec0ff */
[----:B------:R-:W-:-:S02]  /*1330*/  ULOP3.LUT UR27, UR27, 0x4000, URZ, 0xc0, !UPT ;  /* 0x000040001b1b7892 */ /* 0x000fc4000f8ec0ff */
[----:B------:R-:W-:Y:S02]  /*1340*/  USHF.L.U32 UR24, UR14, UR24, URZ ;  /* 0x000000180e187299 */ /* 0x000fe400080006ff */
[----:B------:R-:W-:Y:S01]  /*1350*/  USHF.L.U32 UR21, UR15, UR21, URZ ;  /* 0x000000150f157299 */ /* 0x000fe200080006ff */
[----:B------:R-:W-:Y:S11]  /*1360*/  BRA.U !UP0, `(.L_x_18) ;  /* 0x0000000108d47547 */ /* 0x000ff6000b800000 */
[----:B------:R-:W2:Y:S01]  /*1370*/  LDCU.128 UR12, c[0x0][0xb10] ;  /* 0x00016200ff0c77ac */ /* 0x000ea20008000c00 */
[----:B------:R-:W3:Y:S01]  /*1380*/  LDCU UR6, c[0x0][0x370] ;  /* 0x00006e00ff0677ac */ /* 0x000ee20008000800 */
[----:B------:R-:W4:Y:S01]  /*1390*/  LDCU UR5, c[0x0][0x374] ;  /* 0x00006e80ff0577ac */ /* 0x000f220008000800 */
[----:B------:R-:W1:Y:S01]  /*13a0*/  LDCU UR26, c[0x0][0xb0c] ;  /* 0x00016180ff1a77ac */ /* 0x000e620008000800 */
[----:B------:R-:W1:Y:S01]  /*13b0*/  LDCU UR7, c[0x0][0xb20] ;  /* 0x00016400ff0777ac */ /* 0x000e620008000800 */
[----:B------:R-:W1:Y:S01]  /*13c0*/  LDCU.64 UR8, c[0x0][0xb28] ;  /* 0x00016500ff0877ac */ /* 0x000e620008000a00 */
[----:B--2---:R-:W-:Y:S02]  /*13d0*/  UISETP.NE.AND UP0, UPT, UR14, 0x1, UPT ;  /* 0x000000010e00788c */ /* 0x004fe4000bf05270 */
[----:B----4-:R-:W-:Y:S02]  /*13e0*/  UIMAD.WIDE.U32 UR10, UR5, UR15, URZ ;  /* 0x0000000f050a72a5 */ /* 0x010fe4000f8e00ff */
[----:B---3--:R-:W-:-:S02]  /*13f0*/  UIMAD.WIDE.U32 UR22, UR6, UR12, URZ ;  /* 0x0000000c061672a5 */ /* 0x008fc4000f8e00ff */
[----:B-1----:R-:W-:Y:S02]  /*1400*/  UISETP.NE.AND UP1, UPT, UR26, 0x1, UPT ;  /* 0x000000011a00788c */ /* 0x002fe4000bf25270 */
[----:B------:R-:W-:Y:S01]  /*1410*/  UISETP.NE.AND UP2, UPT, UR25, 0x1, UPT ;  /* 0x000000011900788c */ /* 0x000fe2000bf45270 */
[----:B------:R-:W-:Y:S02]  /*1420*/  UMOV UR10, UR11 ;  /* 0x0000000b000a7c82 */ /* 0x000fe40008000000 */
[----:B------:R-:W-:Y:S01]  /*1430*/  UMOV UR22, UR23 ;  /* 0x0000001700167c82 */ /* 0x000fe20008000000 */
[----:B------:R-:W-:Y:S02]  /*1440*/  @UP0 USHF.R.U32.HI UR5, URZ, UR7, UR10 ;  /* 0x00000007ff050299 */ /* 0x000fe4000801160a */
[----:B------:R-:W-:Y:S02]  /*1450*/  UIMAD.WIDE.U32 UR30, UR20, UR15, URZ ;  /* 0x0000000f141e72a5 */ /* 0x000fe4000f8e00ff */
[----:B------:R-:W-:-:S02]  /*1460*/  UIMAD.WIDE.U32 UR10, UR5, UR8, URZ ;  /* 0x00000008050a72a5 */ /* 0x000fc4000f8e00ff */
[----:B------:R-:W-:Y:S02]  /*1470*/  @UP1 USHF.R.U32.HI UR6, URZ, UR13, UR22 ;  /* 0x0000000dff061299 */ /* 0x000fe40008011616 */
[----:B------:R-:W-:Y:S02]  /*1480*/  UIMAD.WIDE.U32 UR18, UR16, UR12, URZ ;  /* 0x0000000c101272a5 */ /* 0x000fe4000f8e00ff */
[----:B------:R-:W-:Y:S01]  /*1490*/  UIMAD.WIDE.U32 UR22, UR6, UR8, URZ ;  /* 0x00000008061672a5 */ /* 0x000fe2000f8e00ff */
[----:B------:R-:W-:Y:S01]  /*14a0*/  UMOV UR4, UR31 ;  /* 0x0000001f00047c82 */ /* 0x000fe20008000000 */
[----:B------:R-:W-:Y:S01]  /*14b0*/  UMOV UR10, UR11 ;  /* 0x0000000b000a7c82 */ /* 0x000fe20008000000 */
[----:B------:R-:W-:Y:S02]  /*14c0*/  USHF.R.U32.HI UR4, URZ, UR7, UR4 ;  /* 0x00000007ff047299 */ /* 0x000fe40008011604 */
[----:B------:R-:W-:Y:S01]  /*14d0*/  @UP2 USHF.R.U32.HI UR5, URZ, UR9, UR10 ;  /* 0x00000009ff052299 */ /* 0x000fe2000801160a */
[----:B------:R-:W-:Y:S01]  /*14e0*/  UMOV UR18, UR19 ;  /* 0x0000001300127c82 */ /* 0x000fe20008000000 */
[----:B------:R-:W-:Y:S01]  /*14f0*/  UMOV UR22, UR23 ;  /* 0x0000001700167c82 */ /* 0x000fe20008000000 */
[----:B------:R-:W-:-:S02]  /*1500*/  USHF.R.U32.HI UR13, URZ, UR13, UR18 ;  /* 0x0000000dff0d7299 */ /* 0x000fc40008011612 */
[----:B------:R-:W-:Y:S02]  /*1510*/  USEL UR4, UR20, UR4, !UP0 ;  /* 0x0000000414047287 */ /* 0x000fe4000c000000 */
[----:B------:R-:W-:Y:S02]  /*1520*/  @UP2 USHF.R.U32.HI UR6, URZ, UR9, UR22 ;  /* 0x00000009ff062299 */ /* 0x000fe40008011616 */
[----:B------:R-:W-:Y:S02]  /*1530*/  UIMAD UR7, UR5, UR25, URZ ;  /* 0x00000019050772a4 */ /* 0x000fe4000f8e02ff */
[----:B------:R-:W-:Y:S02]  /*1540*/  USEL UR5, UR16, UR13, !UP1 ;  /* 0x0000000d10057287 */ /* 0x000fe4000c800000 */
[----:B------:R-:W-:Y:S02]  /*1550*/  UIMAD UR12, UR6, UR25, URZ ;  /* 0x00000019060c72a4 */ /* 0x000fe4000f8e02ff */
[----:B------:R-:W-:-:S02]  /*1560*/  UISETP.GE.AND UP0, UPT, UR4, UR7, UPT ;  /* 0x000000070400728c */ /* 0x000fc4000bf06270 */
[----:B------:R-:W-:Y:S02]  /*1570*/  UIMAD.WIDE.U32 UR10, UR4, UR8, URZ ;  /* 0x00000008040a72a5 */ /* 0x000fe4000f8e00ff */
[----:B------:R-:W-:Y:S02]  /*1580*/  UISETP.GE.OR UP0, UPT, UR5, UR12, UP0 ;  /* 0x0000000c0500728c */ /* 0x000fe40008706670 */
[----:B------:R-:W-:Y:S02]  /*1590*/  UIMAD.WIDE.U32 UR12, UR5, UR8, URZ ;  /* 0x00000008050c72a5 */ /* 0x000fe4000f8e00ff */
[----:B------:R-:W-:Y:S01]  /*15a0*/  UIADD3 UR10, UPT, UPT, -UR4, URZ, URZ ;  /* 0x000000ff040a7290 */ /* 0x000fe2000fffe1ff */
[----:B------:R-:W-:Y:S01]  /*15b0*/  UMOV UR8, UR11 ;  /* 0x0000000b00087c82 */ /* 0x000fe20008000000 */
[----:B------:R-:W-:Y:S02]  /*15c0*/  UIADD3 UR11, UPT, UPT, -UR5, URZ, URZ ;  /* 0x000000ff050b7290 */ /* 0x000fe4000fffe1ff */
[----:B------:R-:W-:-:S03]  /*15d0*/  USHF.R.U32.HI UR8, URZ, UR9, UR8 ;  /* 0x00000009ff087299 */ /* 0x000fc60008011608 */
[----:B------:R-:W-:Y:S01]  /*15e0*/  @!UP0 UMOV UR7, UR13 ;  /* 0x0000000d00078c82 */ /* 0x000fe20008000000 */
[----:B------:R-:W-:Y:S02]  /*15f0*/  UIMAD UR20, UR14, UR10, UR20 ;  /* 0x0000000a0e1472a4 */ /* 0x000fe4000f8e0214 */
[----:B------:R-:W-:Y:S02]  /*1600*/  USEL UR8, UR4, UR8, !UP2 ;  /* 0x0000000804087287 */ /* 0x000fe4000d000000 */
[----:B------:R-:W-:Y:S02]  /*1610*/  @!UP0 USHF.R.U32.HI UR7, URZ, UR9, UR7 ;  /* 0x00000009ff078299 */ /* 0x000fe40008011607 */
[----:B------:R-:W-:Y:S02]  /*1620*/  UIADD3 UR9, UPT, UPT, -UR8, URZ, URZ ;  /* 0x000000ff08097290 */ /* 0x000fe4000fffe1ff */
[----:B------:R-:W-:Y:S02]  /*1630*/  @!UP0 USEL UR7, UR5, UR7, !UP2 ;  /* 0x0000000705078287 */ /* 0x000fe4000d000000 */
[----:B------:R-:W-:-:S02]  /*1640*/  UIMAD UR9, UR25, UR9, UR4 ;  /* 0x00000009190972a4 */ /* 0x000fc4000f8e0204 */
[----:B------:R-:W-:Y:S02]  /*1650*/  @!UP0 UIADD3 UR8, UPT, UPT, UR8, -UR7, URZ ;  /* 0x8000000708088290 */ /* 0x000fe4000fffe0ff */
[----:B------:R-:W-:Y:S02]  /*1660*/  @!UP0 UIMAD UR6, UR9, UR6, UR7 ;  /* 0x00000006090682a4 */ /* 0x000fe4000f8e0207 */
[----:B------:R-:W-:Y:S02]  /*1670*/  @!UP0 UIMAD UR4, UR8, UR25, UR5 ;  /* 0x00000019080482a4 */ /* 0x000fe4000f8e0205 */
[----:B------:R-:W-:Y:S02]  /*1680*/  UIMAD UR16, UR26, UR11, UR16 ;  /* 0x0000000b1a1072a4 */ /* 0x000fe4000f8e0210 */
[----:B------:R-:W-:Y:S01]  /*1690*/  UIMAD UR20, UR4, UR14, UR20 ;  /* 0x0000000e041472a4 */ /* 0x000fe2000f8e0214 */
[----:B------:R-:W-:Y:S02]  /*16a0*/  @!UP0 UMOV UR5, UR6 ;  /* 0x0000000600058c82 */ /* 0x000fe40008000000 */
[----:B------:R-:W-:-:S12]  /*16b0*/  UIMAD UR16, UR5, UR26, UR16 ;  /* 0x0000001a051072a4 */ /* 0x000fd8000f8e0210 */
.L_x_18:
[----:B------:R-:W-:-:S09]  /*16c0*/  UISETP.NE.AND UP0, UPT, UR32, 0x1, UPT ;  /* 0x000000012000788c */ /* 0x000fd2000bf05270 */
[----:B------:R-:W-:Y:S05]  /*16d0*/  BRA.U UP0, `(.L_x_19) ;  /* 0x0000000100447547 */ /* 0x000fea000b800000 */
[----:B------:R-:W2:Y:S01]  /*16e0*/  LDCU.128 UR8, c[0x0][0xb10] ;  /* 0x00016200ff0877ac */ /* 0x000ea20008000c00 */
[----:B------:R-:W3:Y:S01]  /*16f0*/  LDCU UR12, c[0x0][0xb0c] ;  /* 0x00016180ff0c77ac */ /* 0x000ee20008000800 */
[----:B------:R-:W4:Y:S01]  /*1700*/  LDCU UR13, c[0x0][0xb20] ;  /* 0x00016400ff0d77ac */ /* 0x000f220008000800 */
[----:B--2---:R-:W-:Y:S02]  /*1710*/  UIMAD.WIDE.U32 UR6, UR16, UR8, URZ ;  /* 0x00000008100672a5 */ /* 0x004fe4000f8e00ff */
[----:B------:R-:W-:Y:S02]  /*1720*/  UIMAD.WIDE.U32 UR4, UR20, UR11, URZ ;  /* 0x0000000b140472a5 */ /* 0x000fe4000f8e00ff */
[----:B---3--:R-:W-:Y:S02]  /*1730*/  UISETP.NE.AND UP1, UPT, UR12, 0x1, UPT ;  /* 0x000000010c00788c */ /* 0x008fe4000bf25270 */
[----:B------:R-:W-:Y:S01]  /*1740*/  UISETP.NE.AND UP0, UPT, UR10, 0x1, UPT ;  /* 0x000000010a00788c */ /* 0x000fe2000bf05270 */
[----:B------:R-:W-:-:S02]  /*1750*/  UMOV UR6, UR7 ;  /* 0x0000000700067c82 */ /* 0x000fc40008000000 */
[----:B------:R-:W-:Y:S01]  /*1760*/  UMOV UR4, UR5 ;  /* 0x0000000500047c82 */ /* 0x000fe20008000000 */
[----:B------:R-:W-:Y:S02]  /*1770*/  USHF.R.U32.HI UR9, URZ, UR9, UR6 ;  /* 0x00000009ff097299 */ /* 0x000fe40008011606 */
[----:B----4-:R-:W-:Y:S02]  /*1780*/  USHF.R.U32.HI UR4, URZ, UR13, UR4 ;  /* 0x0000000dff047299 */ /* 0x010fe40008011604 */
[----:B------:R-:W-:Y:S02]  /*1790*/  USEL UR5, UR16, UR9, !UP1 ;  /* 0x0000000910057287 */ /* 0x000fe4000c800000 */
[----:B------:R-:W-:-:S04]  /*17a0*/  USEL UR4, UR20, UR4, !UP0 ;  /* 0x0000000414047287 */ /* 0x000fc8000c000000 */
[----:B------:R-:W-:Y:S02]  /*17b0*/  UIADD3 UR6, UPT, UPT, UR5, -UR4, URZ ;  /* 0x8000000405067290 */ /* 0x000fe4000fffe0ff */
[----:B------:R-:W-:Y:S02]  /*17c0*/  UIADD3 UR4, UPT, UPT, -UR5, UR4, URZ ;  /* 0x0000000405047290 */ /* 0x000fe4000fffe1ff */
[----:B------:R-:W-:Y:S02]  /*17d0*/  UIMAD UR20, UR6, UR10, UR20 ;  /* 0x0000000a061472a4 */ /* 0x000fe4000f8e0214 */
[----:B------:R-:W-:-:S12]  /*17e0*/  UIMAD UR16, UR4, UR12, UR16 ;  /* 0x0000000c041072a4 */ /* 0x000fd8000f8e0210 */
.L_x_19:
[----:B------:R-:W-:-:S09]  /*17f0*/  UISETP.EQ.U32.AND UP0, UPT, UR33, 0x1, UPT ;  /* 0x000000012100788c */ /* 0x000fd2000bf02070 */
[----:B------:R-:W-:Y:S05]  /*1800*/  BRA.U !UP0, `(.L_x_20) ;  /* 0x00000001080c7547 */ /* 0x000fea000b800000 */
[----:B------:R-:W-:Y:S01]  /*1810*/  UCGABAR_WAIT ;  /* 0x0000000000007dc7 */ /* 0x000fe20008000000 */
[----:B------:R-:W-:Y:S01]  /*1820*/  CCTL.IVALL ;  /* 0x00000000ff00798f */ /* 0x000fe20002000000 */
[----:B------:R-:W-:Y:S05]  /*1830*/  BRA `(.L_x_21) ;  /* 0x0000000000047947 */ /* 0x000fea0003800000 */
.L_x_20:
[----:B------:R-:W-:Y:S06]  /*1840*/  BAR.SYNC.DEFER_BLOCKING 0x0 ;  /* 0x0000000000007b1d */ /* 0x000fec0000010000 */
.L_x_21:
[----:B------:R-:W-:Y:S05]  /*1850*/  BRA.U UP3, `(.L_x_22) ;  /* 0x0000001103f47547 */ /* 0x000fea000b800000 */
[----:B------:R-:W2:Y:S01]  /*1860*/  LDCU UR6, c[0x0][0x38c] ;  /* 0x00007180ff0677ac */ /* 0x000ea20008000800 */
[----:B------:R-:W-:Y:S01]  /*1870*/  PLOP3.LUT P1, PT, PT, PT, UP5, 0x80, 0x8 ;  /* 0x000000000008781c */ /* 0x000fe20003f2f058 */
[----:B------:R-:W-:Y:S01]  /*1880*/  IMAD.MOV.U32 R12, RZ, RZ, 0x1 ;  /* 0x00000001ff0c7424 */ /* 0x000fe200078e00ff */
[----:B------:R-:W-:Y:S01]  /*1890*/  ISETP.EQ.OR P2, PT, R0, RZ, P3 ;  /* 0x000000ff0000720c */ /* 0x000fe20001f42670 */
[----:B------:R-:W-:Y:S01]  /*18a0*/  UISETP.NE.AND UP1, UPT, UR17, URZ, UPT ;  /* 0x000000ff1100728c */ /* 0x000fe2000bf25270 */
[----:B------:R-:W-:Y:S02]  /*18b0*/  PLOP3.LUT P1, PT, P1, PT, PT, 0x8, 0x80 ;  /* 0x000000000080781c */ /* 0x000fe40000f2e170 */
[----:B------:R-:W-:Y:S01]  /*18c0*/  CS2R R10, SRZ ;  /* 0x00000000000a7805 */ /* 0x000fe2000001ff00 */
[----:B------:R-:W-:Y:S01]  /*18d0*/  IMAD.MOV.U32 R9, RZ, RZ, RZ ;  /* 0x000000ffff097224 */ /* 0x000fe200078e00ff */
[----:B------:R-:W3:Y:S01]  /*18e0*/  LDCU UR40, c[0x0][0x370] ;  /* 0x00006e00ff2877ac */ /* 0x000ee20008000800 */
[----:B------:R-:W-:Y:S01]  /*18f0*/  IMAD.MOV.U32 R8, RZ, RZ, 0x1 ;  /* 0x00000001ff087424 */ /* 0x000fe200078e00ff */
[----:B------:R-:W-:Y:S01]  /*1900*/  USEL UR26, UR46, 0x2, UP1 ;  /* 0x000000022e1a7887 */ /* 0x000fe20008800000 */
[----:B------:R-:W4:Y:S01]  /*1910*/  LDCU.64 UR30, c[0x0][0x348] ;  /* 0x00006900ff1e77ac */ /* 0x000f220008000a00 */
[----:B--2---:R-:W-:-:S02]  /*1920*/  UIADD3 UR5, UPT, UPT, UR6, 0x7f, URZ ;  /* 0x0000007f06057890 */ /* 0x004fc4000fffe0ff */
[----:B------:R-:W-:Y:S02]  /*1930*/  UIADD3 UR48, UPT, UPT, UR6, 0xfe, URZ ;  /* 0x000000fe06307890 */ /* 0x000fe4000fffe0ff */
[----:B------:R-:W-:Y:S01]  /*1940*/  USHF.R.S32.HI UR4, URZ, 0x1f, UR5 ;  /* 0x0000001fff047899 */ /* 0x000fe20008011405 */
[----:B------:R-:W2:Y:S03]  /*1950*/  LDCU UR39, c[0x0][0x374] ;  /* 0x00006e80ff2777ac */ /* 0x000ea60008000800 */
[----:B------:R-:W-:Y:S02]  /*1960*/  ULEA.HI UR4, UR4, UR5, URZ, 0x7 ;  /* 0x0000000504047291 */ /* 0x000fe4000f8f38ff */
[----:B------:R-:W-:Y:S02]  /*1970*/  USHF.L.U32 UR5, UR29, 0x4, URZ ;  /* 0x000000041d057899 */ /* 0x000fe400080006ff */
[----:B------:R-:W-:-:S02]  /*1980*/  USHF.R.S32.HI UR43, URZ, 0x7, UR4 ;  /* 0x00000007ff2b7899 */ /* 0x000fc40008011404 */
[----:B------:R-:W-:Y:S02]  /*1990*/  UIADD3 UR4, UPT, UPT, UR6, -0x1, URZ ;  /* 0xffffffff06047890 */ /* 0x000fe4000fffe0ff */
[----:B------:R-:W-:Y:S02]  /*19a0*/  UISETP.LT.U32.AND UP0, UPT, UR43, 0x5, UPT ;  /* 0x000000052b00788c */ /* 0x000fe4000bf01070 */
[----:B------:R-:W-:Y:S02]  /*19b0*/  UISETP.GE.U32.AND UP2, UPT, UR4, -0xff, UPT ;  /* 0xffffff010400788c */ /* 0x000fe4000bf46070 */
[----:B------:R-:W-:Y:S02]  /*19c0*/  USEL UR41, UR43, 0x5, UP0 ;  /* 0x000000052b297887 */ /* 0x000fe40008000000 */
[----:B------:R-:W-:Y:S02]  /*19d0*/  ULOP3.LUT UR44, UR5, 0x30, URZ, 0xe2, !UPT ;  /* 0x00000030052c7892 */ /* 0x000fe4000f8ee2ff */
[----:B------:R-:W-:-:S02]  /*19e0*/  UIADD3 UR25, UPT, UPT, UR41, -0x1, URZ ;  /* 0xffffffff29197890 */ /* 0x000fc4000fffe0ff */
[----:B------:R-:W-:Y:S01]  /*19f0*/  UIADD3 UR46, UPT, UPT, UR43, -UR41, URZ ;  /* 0x800000292b2e7290 */ /* 0x000fe2000fffe0ff */
[----:B------:R-:W-:Y:S02]  /*1a00*/  UMOV UR5, URZ ;  /* 0x000000ff00057c82 */ /* 0x000fe40008000000 */
[----:B------:R-:W-:-:S04]  /*1a10*/  @UP2 UIADD3 UR25, UPT, UPT, UR41, URZ, URZ ;  /* 0x000000ff29192290 */ /* 0x000fc8000fffe0ff */
[----:B--234-:R-:W-:-:S12]  /*1a20*/  UIADD3 UR25, UPT, UPT, UR25, 0x1, URZ ;  /* 0x0000000119197890 */ /* 0x01cfd8000fffe0ff */
.L_x_42:
[----:B------:R-:W-:Y:S01]  /*1a30*/  UISETP.NE.AND UP0, UPT, UR45, URZ, UPT ;  /* 0x000000ff2d00728c */ /* 0x000fe2000bf05270 */
[----:B------:R-:W2:Y:S08]  /*1a40*/  S2UR UR45, SR_CgaCtaId ;  /* 0x00000000002d79c3 */ /* 0x000eb00000008800 */
[----:B------:R-:W-:Y:S05]  /*1a50*/  BRA.U UP0, `(.L_x_23) ;  /* 0x0000000100347547 */ /* 0x000fea000b800000 */
[----:B------:R-:W3:Y:S01]  /*1a60*/  S2R R0, SR_CgaCtaId ;  /* 0x0000000000007919 */ /* 0x000ee20000008800 */
[----:B------:R-:W-:-:S04]  /*1a70*/  MOV R2, 0x400 ;  /* 0x0000040000027802 */ /* 0x000fc80000000f00 */
[----:B---3--:R-:W-:Y:S02]  /*1a80*/  LEA R0, R0, R2, 0x18 ;  /* 0x0000000200007211 */ /* 0x008fe400078ec0ff */
[----:B------:R-:W-:-:S03]  /*1a90*/  SHF.L.U32 R2, R8, 0x1f, RZ ;  /* 0x0000001f08027819 */ /* 0x000fc600000006ff */
[----:B------:R-:W-:-:S04]  /*1aa0*/  IMAD R0, R9, 0x8, R0 ;  /* 0x0000000809007824 */ /* 0x000fc800078e0200 */
[----:B------:R-:W3:Y:S02]  /*1ab0*/  SYNCS.PHASECHK.TRANS64.TRYWAIT P0, [R0+URZ+0x110], R2 ;  /* 0x00011002000075a7 */ /* 0x000ee400080011ff */
[----:B---3--:R-:W-:Y:S05]  /*1ac0*/  @!P0 BRA `(.L_x_24) ;  /* 0x0000007c00b88947 */ /* 0x008fea0003800000 */
.L_x_133:
[----:B------:R-:W-:Y:S01]  /*1ad0*/  VIADD R9, R9, 0x1 ;  /* 0x0000000109097836 */ /* 0x000fe20000000000 */
[----:B------:R3:W-:Y:S04]  /*1ae0*/  SYNCS.ARRIVE.TRANS64.A1T0 RZ, [R0+URZ+0x100], RZ ;  /* 0x000100ff00ff79a7 */ /* 0x0007e800081000ff */
[----:B------:R-:W-:-:S04]  /*1af0*/  ISETP.NE.AND P0, PT, R9, 0x2, PT ;  /* 0x000000020900780c */ /* 0x000fc80003f05270 */
[----:B------:R-:W-:Y:S02]  /*1b00*/  SEL R9, R9, RZ, P0 ;  /* 0x000000ff09097207 */ /* 0x000fe40000000000 */
[----:B---3--:R-:W-:-:S04]  /*1b10*/  SEL R0, RZ, 0x1, P0 ;  /* 0x00000001ff007807 */ /* 0x008fc80000000000 */
[----:B------:R-:W-:-:S07]  /*1b20*/  LOP3.LUT R8, R8, R0, RZ, 0x3c, !PT ;  /* 0x0000000008087212 */ /* 0x000fce00078e3cff */
.L_x_23:
[----:B------:R-:W-:Y:S01]  /*1b30*/  UMOV UR6, 0x400 ;  /* 0x0000040000067882 */ /* 0x000fe20000000000 */
[----:B------:R-:W-:Y:S01]  /*1b40*/  SHF.L.U32 R0, R12, 0x1f, RZ ;  /* 0x0000001f0c007819 */ /* 0x000fe200000006ff */
[----:B--2---:R-:W-:Y:S02]  /*1b50*/  ULEA UR6, UR45, UR6, 0x18 ;  /* 0x000000062d067291 */ /* 0x004fe4000f8ec0ff */
[----:B------:R-:W-:Y:S02]  /*1b60*/  UISETP.GE.U32.AND UP0, UPT, UR48, 0xff, UPT ;  /* 0x000000ff3000788c */ /* 0x000fe4000bf06070 */
[----:B------:R-:W-:Y:S02]  /*1b70*/  ULEA UR4, UR5, UR6, 0x3 ;  /* 0x0000000605047291 */ /* 0x000fe4000f8e18ff */
[----:B------:R-:W-:Y:S02]  /*1b80*/  ULEA UR11, UR20, UR47, 0x1 ;  /* 0x0000002f140b7291 */ /* 0x000fe4000f8e08ff */
[----:B------:R-:W-:-:S02]  /*1b90*/  ULEA UR35, UR16, UR44, 0x6 ;  /* 0x0000002c10237291 */ /* 0x000fc4000f8e30ff */
[----:B------:R-:W-:Y:S01]  /*1ba0*/  USHF.L.U32 UR11, UR11, 0x7, URZ ;  /* 0x000000070b0b7899 */ /* 0x000fe200080006ff */
[----:B------:R-:W-:Y:S02]  /*1bb0*/  UMOV UR13, URZ ;  /* 0x000000ff000d7c82 */ /* 0x000fe40008000000 */
[----:B------:R2:W3:Y:S01]  /*1bc0*/  SYNCS.PHASECHK.TRANS64.TRYWAIT P0, [UR4+0x28], R0 ;  /* 0x00002800ff0075a7 */ /* 0x0004e20008001104 */
[----:B------:R-:W-:Y:S08]  /*1bd0*/  BRA.U !UP0, `(.L_x_25) ;  /* 0x0000000108c07547 */ /* 0x000ff0000b800000 */
[----:B------:R-:W-:Y:S01]  /*1be0*/  UMOV UR7, URZ ;  /* 0x000000ff00077c82 */ /* 0x000fe20008000000 */
[----:B------:R-:W-:-:S05]  /*1bf0*/  UMOV UR4, UR5 ;  /* 0x0000000500047c82 */ /* 0x000fca0008000000 */
.L_x_31:
[----:B------:R-:W-:Y:S01]  /*1c00*/  ULEA UR33, UR4, UR6, 0x3 ;  /* 0x0000000604217291 */ /* 0x000fe2000f8e18ff */
[----:B------:R-:W-:Y:S01]  /*1c10*/  @!P3 MOV R2, 0xa000 ;  /* 0x0000a0000002b802 */ /* 0x000fe20000000f00 */
[----:B-1-3--:R-:W-:Y:S10]  /*1c20*/  @P0 BRA `(.L_x_26) ;  /* 0x00000000000c0947 */ /* 0x00aff40003800000 */
[----:B------:R-:W-:-:S04]  /*1c30*/  SHF.L.U32 R3, R12, 0x1f, RZ ;  /* 0x0000001f0c037819 */ /* 0x000fc800000006ff */
[----:B------:R-:W3:Y:S02]  /*1c40*/  SYNCS.PHASECHK.TRANS64.TRYWAIT P0, [UR33+0x28], R3 ;  /* 0x00002803ff0075a7 */ /* 0x000ee40008001121 */
[----:B---3--:R-:W-:Y:S05]  /*1c50*/  @!P0 BRA `(.L_x_27) ;  /* 0x0000007c00688947 */ /* 0x008fea0003800000 */
.L_x_26:
[----:B------:R3:W-:Y:S01]  /*1c60*/  @!P3 SYNCS.ARRIVE.TRANS64 RZ, [UR33], R2 ;  /* 0x00000002ffffb9a7 */ /* 0x0007e20008000021 */
[----:B------:R-:W-:-:S04]  /*1c70*/  ULOP3.LUT UR5, UR26, 0x2, URZ, 0xfc, !UPT ;  /* 0x000000021a057892 */ /* 0x000fc8000f8efcff */
[----:B------:R-:W-:-:S09]  /*1c80*/  UISETP.NE.AND UP0, UPT, UR5, 0x2, UPT ;  /* 0x000000020500788c */ /* 0x000fd2000bf05270 */
[----:B------:R-:W-:Y:S05]  /*1c90*/  BRA.U UP0, `(.L_x_28) ;  /* 0x0000000100047547 */ /* 0x000fea000b800000 */
[----:B-1----:R-:W-:Y:S05]  /*1ca0*/  BPT.TRAP 0x1 ;  /* 0x000000040000795c */ /* 0x002fea0000300000 */
.L_x_28:
[----:B------:R-:W-:Y:S04]  /*1cb0*/  BSSY.RECONVERGENT B0, `(.L_x_29) ;  /* 0x0000003000007945 */ /* 0x000fe80003800200 */
[----:B------:R-:W-:Y:S05]  /*1cc0*/  @P2 BRA `(.L_x_30) ;  /* 0x0000000000042947 */ /* 0x000fea0003800000 */
[----:B-1----:R-:W-:Y:S05]  /*1cd0*/  BPT.TRAP 0x1 ;  /* 0x000000040000795c */ /* 0x002fea0000300000 */
.L_x_30:
[----:B-1----:R-:W-:Y:S05]  /*1ce0*/  BSYNC.RECONVERGENT B0 ;  /* 0x0000000000007941 */ /* 0x002fea0003800200 */
.L_x_29:
[----:B------:R-:W-:Y:S02]  /*1cf0*/  UIADD3 UR5, UPT, UPT, UR4, 0x1, URZ ;  /* 0x0000000104057890 */ /* 0x000fe4000fffe0ff */
[----:B------:R-:W-:Y:S02]  /*1d00*/  USHF.L.U32 UR34, UR7, 0x7, URZ ;  /* 0x0000000707227899 */ /* 0x000fe400080006ff */
[----:B------:R-:W-:Y:S02]  /*1d10*/  UISETP.NE.AND UP0, UPT, UR5, 0x5, UPT ;  /* 0x000000050500788c */ /* 0x000fe4000bf05270 */
[----:B------:R-:W-:Y:S02]  /*1d20*/  UIADD3 UR7, UPT, UPT, UR7, 0x1, URZ ;  /* 0x0000000107077890 */ /* 0x000fe4000fffe0ff */
[----:B------:R-:W-:Y:S02]  /*1d30*/  USEL UR9, URZ, 0x1, UP0 ;  /* 0x00000001ff097887 */ /* 0x000fe40008000000 */
[----:B------:R-:W-:-:S02]  /*1d40*/  USEL UR5, UR5, URZ, UP0 ;  /* 0x000000ff05057287 */ /* 0x000fc40008000000 */
[----:B------:R-:W-:Y:S02]  /*1d50*/  UIADD3 UR14, UP0, UPT, UR30, 0x180, URZ ;  /* 0x000001801e0e7890 */ /* 0x000fe4000ff1e0ff */
[----:B------:R-:W-:Y:S01]  /*1d60*/  ULEA UR8, UR5, UR6, 0x3 ;  /* 0x0000000605087291 */ /* 0x000fe2000f8e18ff */
[----:B------:R-:W-:Y:S01]  /*1d70*/  LOP3.LUT R12, R12, UR9, RZ, 0x3c, !PT ;  /* 0x000000090c0c7c12 */ /* 0x000fe2000f8e3cff */
[----:B------:R-:W-:Y:S02]  /*1d80*/  ULEA UR32, UR4, UR28, 0xd ;  /* 0x0000001c04207291 */ /* 0x000fe4000f8e68ff */
[----:B------:R-:W-:Y:S01]  /*1d90*/  UIADD3 UR16, UP1, UPT, UR30, 0x80, URZ ;  /* 0x000000801e107890 */ /* 0x000fe2000ff3e0ff */
[----:B--2---:R-:W-:Y:S01]  /*1da0*/  SHF.L.U32 R0, R12, 0x1f, RZ ;  /* 0x0000001f0c007819 */ /* 0x004fe200000006ff */
[----:B------:R-:W-:Y:S02]  /*1db0*/  UIADD3.X UR15, UPT, UPT, URZ, UR31, URZ, UP0, !UPT ;  /* 0x0000001fff0f7290 */ /* 0x000fe400087fe4ff */
[----:B------:R-:W-:Y:S01]  /*1dc0*/  UISETP.NE.AND UP0, UPT, UR7, UR25, UPT ;  /* 0x000000190700728c */ /* 0x000fe2000bf05270 */
[----:B------:R4:W1:Y:S01]  /*1dd0*/  SYNCS.PHASECHK.TRANS64.TRYWAIT P0, [UR8+0x28], R0 ;  /* 0x00002800ff0075a7 */ /* 0x0008620008001108 */
[----:B------:R-:W-:-:S02]  /*1de0*/  ULEA UR8, UR4, UR27, 0xf ;  /* 0x0000001b04087291 */ /* 0x000fc4000f8e78ff */
[----:B------:R-:W-:Y:S02]  /*1df0*/  UIADD3.X UR17, UPT, UPT, URZ, UR31, URZ, UP1, !UPT ;  /* 0x0000001fff117290 */ /* 0x000fe40008ffe4ff */
[----:B------:R-:W-:Y:S02]  /*1e00*/  UIADD3 UR32, UPT, UPT, UR6, 0x6400, UR32 ;  /* 0x0000640006207890 */ /* 0x000fe4000fffe020 */
[----:B------:R-:W-:Y:S02]  /*1e10*/  UPRMT UR13, URZ, 0x5410, UR24 ;  /* 0x00005410ff0d7896 */ /* 0x000fe40008000018 */
[----:B------:R-:W-:Y:S02]  /*1e20*/  UIADD3 UR8, UPT, UPT, UR6, 0x10400, UR8 ;  /* 0x0001040006087890 */ /* 0x000fe4000fffe008 */
[----:B------:R-:W-:Y:S01]  /*1e30*/  UPRMT UR4, URZ, 0x5410, UR21 ;  /* 0x00005410ff047896 */ /* 0x000fe20008000015 */
[----:B------:R-:W-:Y:S01]  /*1e40*/  UMOV UR18, 0x0 ;  /* 0x0000000000127882 */ /* 0x000fe20000000000 */
[----:B------:R-:W-:Y:S01]  /*1e50*/  UMOV UR19, 0x10000000 ;  /* 0x1000000000137882 */ /* 0x000fe20000000000 */
[----:B------:R-:W-:Y:S01]  /*1e60*/  UMOV UR12, UR36 ;  /* 0x00000024000c7c82 */ /* 0x000fe20008000000 */
[----:B------:R-:W-:Y:S01]  /*1e70*/  UMOV UR9, UR33 ;  /* 0x0000002100097c82 */ /* 0x000fe20008000000 */
[----:B------:R-:W-:Y:S01]  /*1e80*/  UMOV UR10, UR34 ;  /* 0x00000022000a7c82 */ /* 0x000fe20008000000 */
[----:B------:R2:W-:Y:S03]  /*1e90*/  UTMALDG.3D.MULTICAST [UR32], [UR16], UR13, desc[UR18] ;  /* 0x00001220100073b4 */ /* 0x0005e6000801180d */
[----:B------:R3:W-:Y:S01]  /*1ea0*/  UTMALDG.3D.MULTICAST [UR8], [UR14], UR4, desc[UR18] ;  /* 0x000012080e0073b4 */ /* 0x0007e20008011804 */
[----:B--2---:R-:W-:Y:S01]  /*1eb0*/  UMOV UR13, UR25 ;  /* 0x00000019000d7c82 */ /* 0x004fe20008000000 */
[----:B---3--:R-:W-:Y:S01]  /*1ec0*/  UMOV UR4, UR5 ;  /* 0x0000000500047c82 */ /* 0x008fe20008000000 */
[----:B----4-:R-:W-:Y:S05]  /*1ed0*/  BRA.U UP0, `(.L_x_31) ;  /* 0xfffffffd00487547 */ /* 0x010fea000b83ffff */
.L_x_25:
[----:B------:R-:W-:Y:S01]  /*1ee0*/  ULEA UR4, UR5, UR6, 0x3 ;  /* 0x0000000605047291 */ /* 0x000fe2000f8e18ff */
[----:B--2---:R-:W-:Y:S01]  /*1ef0*/  SHF.L.U32 R0, R12, 0x1f, RZ ;  /* 0x0000001f0c007819 */ /* 0x004fe200000006ff */
[----:B------:R-:W-:Y:S01]  /*1f00*/  @!P1 SYNCS.ARRIVE.TRANS64.A1T0 RZ, [UR6+0x98], RZ ;  /* 0x000098ffffff99a7 */ /* 0x000fe20008100006 */
[----:B------:R-:W-:-:S06]  /*1f10*/  UISETP.GT.AND UP0, UPT, UR43, UR41, UPT ;  /* 0x000000292b00728c */ /* 0x000fcc000bf04270 */
[----:B-1-3--:R1:W2:Y:S03]  /*1f20*/  SYNCS.PHASECHK.TRANS64.TRYWAIT P0, [UR4+0x28], R0 ;  /* 0x00002800ff0075a7 */ /* 0x00a2a60008001104 */
[----:B------:R-:W-:Y:S05]  /*1f30*/  BRA.U !UP0, `(.L_x_32) ;  /* 0x0000000108c47547 */ /* 0x000fea000b800000 */
[----:B------:R-:W-:Y:S01]  /*1f40*/  UIADD3 UR29, UPT, UPT, UR46, UR13, URZ ;  /* 0x0000000d2e1d7290 */ /* 0x000fe2000fffe0ff */
[----:B------:R-:W-:-:S11]  /*1f50*/  UMOV UR4, UR5 ;  /* 0x0000000500047c82 */ /* 0x000fd60008000000 */
.L_x_38:
[----:B------:R-:W-:Y:S01]  /*1f60*/  ULEA UR17, UR4, UR6, 0x3 ;  /* 0x0000000604117291 */ /* 0x000fe2000f8e18ff */
[----:B--2---:R-:W-:Y:S01]  /*1f70*/  @!P3 MOV R2, 0xa000 ;  /* 0x0000a0000002b802 */ /* 0x004fe20000000f00 */
[----:B--2-4-:R-:W-:Y:S10]  /*1f80*/  @P0 BRA `(.L_x_33) ;  /* 0x00000000000c0947 */ /* 0x014ff40003800000 */
[----:B------:R-:W-:-:S04]  /*1f90*/  SHF.L.U32 R3, R12, 0x1f, RZ ;  /* 0x0000001f0c037819 */ /* 0x000fc800000006ff */
[----:B------:R-:W2:Y:S02]  /*1fa0*/  SYNCS.PHASECHK.TRANS64.TRYWAIT P0, [UR17+0x28], R3 ;  /* 0x00002803ff0075a7 */ /* 0x000ea40008001111 */
[----:B--2---:R-:W-:Y:S05]  /*1fb0*/  @!P0 BRA `(.L_x_34) ;  /* 0x0000007800a88947 */ /* 0x004fea0003800000 */
.L_x_33:
[----:B------:R2:W-:Y:S01]  /*1fc0*/  @!P3 SYNCS.ARRIVE.TRANS64 RZ, [UR17], R2 ;  /* 0x00000002ffffb9a7 */ /* 0x0005e20008000011 */
[----:B------:R-:W-:-:S04]  /*1fd0*/  ULOP3.LUT UR5, UR26, 0x2, URZ, 0xfc, !UPT ;  /* 0x000000021a057892 */ /* 0x000fc8000f8efcff */
[----:B------:R-:W-:-:S09]  /*1fe0*/  UISETP.NE.AND UP0, UPT, UR5, 0x2, UPT ;  /* 0x000000020500788c */ /* 0x000fd2000bf05270 */
[----:B------:R-:W-:Y:S05]  /*1ff0*/  BRA.U UP0, `(.L_x_35) ;  /* 0x0000000100047547 */ /* 0x000fea000b800000 */
[----:B------:R-:W-:Y:S05]  /*2000*/  BPT.TRAP 0x1 ;  /* 0x000000040000795c */ /* 0x000fea0000300000 */
.L_x_35:
[----:B------:R-:W-:Y:S04]  /*2010*/  BSSY.RECONVERGENT B0, `(.L_x_36) ;  /* 0x0000003000007945 */ /* 0x000fe80003800200 */
[----:B------:R-:W-:Y:S05]  /*2020*/  @P2 BRA `(.L_x_37) ;  /* 0x0000000000042947 */ /* 0x000fea0003800000 */
[----:B------:R-:W-:Y:S05]  /*2030*/  BPT.TRAP 0x1 ;  /* 0x000000040000795c */ /* 0x000fea0000300000 */
.L_x_37:
[----:B------:R-:W-:Y:S05]  /*2040*/  BSYNC.RECONVERGENT B0 ;  /* 0x0000000000007941 */ /* 0x000fea0003800200 */
.L_x_36:
        /* <DEDUP_REMOVED lines=11> */
[----:B-1----:R-:W-:Y:S01]  /*2100*/  SHF.L.U32 R0, R12, 0x1f, RZ ;  /* 0x0000001f0c007819 */ /* 0x002fe200000006ff */
[----:B------:R-:W-:Y:S02]  /*2110*/  UIADD3.X UR15, UPT, UPT, URZ, UR31, URZ, UP0, !UPT ;  /* 0x0000001fff0f7290 */ /* 0x000fe400087fe4ff */
[----:B------:R-:W-:Y:S01]  /*2120*/  ULEA UR8, UR4, UR27, 0xf ;  /* 0x0000001b04087291 */ /* 0x000fe2000f8e78ff */
[----:B------:R3:W4:Y:S01]  /*2130*/  SYNCS.PHASECHK.TRANS64.TRYWAIT P0, [UR7+0x28], R0 ;  /* 0x00002800ff0075a7 */ /* 0x0007220008001107 */
[----:B------:R-:W-:-:S02]  /*2140*/  UISETP.NE.AND UP0, UPT, UR13, UR29, UPT ;  /* 0x0000001d0d00728c */ /* 0x000fc4000bf05270 */
[----:B------:R-:W-:Y:S02]  /*2150*/  UIADD3 UR16, UPT, UPT, UR6, 0x6400, UR16 ;  /* 0x0000640006107890 */ /* 0x000fe4000fffe010 */
[----:B------:R-:W-:Y:S02]  /*2160*/  UIADD3.X UR23, UPT, UPT, URZ, UR31, URZ, UP1, !UPT ;  /* 0x0000001fff177290 */ /* 0x000fe40008ffe4ff */
        /* <DEDUP_REMOVED lines=8> */
[----:B------:R-:W-:Y:S01]  /*21f0*/  UMOV UR9, UR17 ;  /* 0x0000001100097c82 */ /* 0x000fe20008000000 */
[----:B------:R-:W-:Y:S01]  /*2200*/  UMOV UR10, UR18 ;  /* 0x00000012000a7c82 */ /* 0x000fe20008000000 */
[----:B------:R-:W-:Y:S01]  /*2210*/  UTMALDG.3D.MULTICAST [UR16], [UR22], UR7, desc[UR32] ;  /* 0x00002010160073b4 */ /* 0x000fe20008011807 */
[----:B------:R1:W-:Y:S02]  /*2220*/  UTMALDG.3D.MULTICAST [UR8], [UR14], UR4, desc[UR32] ;  /* 0x000020080e0073b4 */ /* 0x0003e40008011804 */
[----:B-1----:R-:W-:Y:S01]  /*2230*/  UMOV UR4, UR5 ;  /* 0x0000000500047c82 */ /* 0x002fe20008000000 */
[----:B---3--:R-:W-:Y:S05]  /*2240*/  BRA.U UP0, `(.L_x_38) ;  /* 0xfffffffd00447547 */ /* 0x008fea000b83ffff */
.L_x_32:
[C---:B------:R-:W-:Y:S01]  /*2250*/  LEA R3, R11.reuse, UR6, 0x3 ;  /* 0x000000060b037c11 */ /* 0x040fe2000f8e18ff */
[----:B------:R-:W-:Y:S01]  /*2260*/  NOP ;  /* 0x0000000000007918 */ /* 0x000fe20000000000 */
[----:B-1----:R-:W-:Y:S02]  /*2270*/  SHF.L.U32 R0, R10, 0x1f, RZ ;  /* 0x0000001f0a007819 */ /* 0x002fe400000006ff */
[----:B------:R-:W-:Y:S02]  /*2280*/  LEA R4, R11, UR6, 0x4 ;  /* 0x000000060b047c11 */ /* 0x000fe4000f8e20ff */
[----:B--2-4-:R-:W1:Y:S02]  /*2290*/  SYNCS.PHASECHK.TRANS64.TRYWAIT P0, [R3+URZ+0xa0], R0 ;  /* 0x0000a000030075a7 */ /* 0x014e6400080011ff */
[----:B-1----:R-:W-:Y:S05]  /*22a0*/  @!P0 BRA `(.L_x_39) ;  /* 0x0000007800048947 */ /* 0x002fea0003800000 */
.L_x_136:
[----:B------:R-:W2:Y:S01]  /*22b0*/  LDS.128 R4, [R4+0x130] ;  /* 0x0001300004047984 */ /* 0x000ea20000000c00 */
[----:B------:R-:W-:Y:S01]  /*22c0*/  UISETP.GE.AND UP0, UPT, UR42, 0x1, UPT ;  /* 0x000000012a00788c */ /* 0x000fe2000bf06270 */
[----:B------:R-:W-:Y:S01]  /*22d0*/  @!PT LDS RZ, [RZ] ;  /* 0x00000000fffff984 */ /* 0x000fe20000000800 */
[----:B------:R-:W-:Y:S01]  /*22e0*/  @!PT LDS RZ, [RZ] ;  /* 0x00000000fffff984 */ /* 0x000fe20000000800 */
[----:B------:R-:W-:Y:S01]  /*22f0*/  @!PT LDS RZ, [RZ] ;  /* 0x00000000fffff984 */ /* 0x000fe20000000800 */
[----:B------:R-:W-:Y:S01]  /*2300*/  @!PT LDS RZ, [RZ] ;  /* 0x00000000fffff984 */ /* 0x000fe20000000800 */
[----:B------:R3:W-:Y:S06]  /*2310*/  MEMBAR.ALL.CTA ;  /* 0x0000000000007992 */ /* 0x0007ec0000008000 */
[----:B---3--:R-:W3:Y:S01]  /*2320*/  FENCE.VIEW.ASYNC.S ;  /* 0x00000000000073c6 */ /* 0x008ee20000000000 */
[----:B--2---:R-:W-:-:S13]  /*2330*/  LOP3.LUT P0, RZ, R6, 0x1, RZ, 0xc0, !PT ;  /* 0x0000000106ff7812 */ /* 0x004fda000780c0ff */
[----:B---3--:R-:W-:Y:S01]  /*2340*/  VOTEU.ANY UP1, P0 ;  /* 0x0000000000ff7886 */ /* 0x008fe20000020100 */
[----:B------:R-:W-:-:S13]  /*2350*/  PLOP3.LUT P0, PT, PT, PT, UP1, 0x80, 0x8 ;  /* 0x000000000008781c */ /* 0x000fda0003f0f018 */
[----:B-1----:R-:W-:Y:S02]  /*2360*/  @P0 LOP3.LUT R0, R5, 0xffff, RZ, 0xc0, !PT ;  /* 0x0000ffff05000812 */ /* 0x002fe400078ec0ff */
[----:B------:R-:W-:Y:S02]  /*2370*/  @P0 MOV R2, R4 ;  /* 0x0000000400020202 */ /* 0x000fe40000000f00 */
[----:B------:R-:W-:Y:S01]  /*2380*/  @P0 R2UR UR7, R0 ;  /* 0x00000000000702ca */ /* 0x000fe200000e0000 */
[----:B------:R-:W-:Y:S01]  /*2390*/  VIADD R0, R3, 0xb0 ;  /* 0x000000b003007836 */ /* 0x000fe20000000000 */
[----:B------:R-:W-:Y:S02]  /*23a0*/  @P0 SHF.R.U32.HI R4, RZ, 0x10, R5 ;  /* 0x00000010ff040819 */ /* 0x000fe40000011605 */
[----:B------:R-:W-:Y:S02]  /*23b0*/  @P0 R2UR UR8, R2 ;  /* 0x00000000020802ca */ /* 0x000fe400000e0000 */
[----:B------:R-:W-:-:S02]  /*23c0*/  PRMT R0, RZ, 0x654, R0 ;  /* 0x00000654ff007816 */ /* 0x000fc40000000000 */
[----:B------:R-:W-:Y:S02]  /*23d0*/  @P0 R2UR UR4, R4 ;  /* 0x00000000040402ca */ /* 0x000fe400000e0000 */
[----:B------:R1:W-:Y:S03]  /*23e0*/  SYNCS.ARRIVE.TRANS64.RED.A1T0 RZ, [R0+URZ], RZ ;  /* 0x000000ff00ff79a7 */ /* 0x0003e600081004ff */
[----:B------:R-:W-:-:S04]  /*23f0*/  @UP1 UMOV UR37, UR7 ;  /* 0x0000000700251c82 */ /* 0x000fc80008000000 */
[----:B------:R-:W-:-:S04]  /*2400*/  @UP1 UMOV UR38, UR8 ;  /* 0x0000000800261c82 */ /* 0x000fc80008000000 */
[----:B------:R-:W-:Y:S01]  /*2410*/  @UP1 UMOV UR36, UR4 ;  /* 0x0000000400241c82 */ /* 0x000fe20008000000 */
[----:B------:R-:W-:Y:S05]  /*2420*/  BRA.U !UP0, `(.L_x_40) ;  /* 0x0000000108d47547 */ /* 0x000fea000b800000 */
[----:B------:R-:W2:Y:S01]  /*2430*/  LDCU.128 UR12, c[0x0][0xb10] ;  /* 0x00016200ff0c77ac */ /* 0x000ea20008000c00 */
[----:B------:R-:W3:Y:S01]  /*2440*/  LDCU UR29, c[0x0][0xb20] ;  /* 0x00016400ff1d77ac */ /* 0x000ee20008000800 */
[----:B------:R-:W4:Y:S01]  /*2450*/  LDCU UR20, c[0x0][0xb0c] ;  /* 0x00016180ff1477ac */ /* 0x000f220008000800 */
[----:B------:R-:W1:Y:S01]  /*2460*/  LDCU.64 UR10, c[0x0][0xb28] ;  /* 0x00016500ff0a77ac */ /* 0x000e620008000a00 */
[----:B------:R-:W-:Y:S02]  /*2470*/  UISETP.NE.AND UP3, UPT, UR42, 0x1, UPT ;  /* 0x000000012a00788c */ /* 0x000fe4000bf65270 */
[----:B--2---:R-:W-:Y:S02]  /*2480*/  UIMAD.WIDE.U32 UR16, UR39, UR15, URZ ;  /* 0x0000000f271072a5 */ /* 0x004fe4000f8e00ff */
[----:B------:R-:W-:Y:S02]  /*2490*/  UIMAD.WIDE.U32 UR8, UR40, UR12, URZ ;  /* 0x0000000c280872a5 */ /* 0x000fe4000f8e00ff */
[----:B------:R-:W-:-:S02]  /*24a0*/  UISETP.NE.AND UP0, UPT, UR14, 0x1, UPT ;  /* 0x000000010e00788c */ /* 0x000fc4000bf05270 */
[----:B------:R-:W-:Y:S01]  /*24b0*/  UIMAD.WIDE.U32 UR22, UR37, UR15, URZ ;  /* 0x0000000f251672a5 */ /* 0x000fe2000f8e00ff */
[----:B------:R-:W-:Y:S02]  /*24c0*/  UMOV UR16, UR17 ;  /* 0x0000001100107c82 */ /* 0x000fe40008000000 */
[----:B------:R-:W-:Y:S01]  /*24d0*/  UMOV UR8, UR9 ;  /* 0x0000000900087c82 */ /* 0x000fe20008000000 */
[----:B---3--:R-:W-:Y:S02]  /*24e0*/  USHF.R.U32.HI UR16, URZ, UR29, UR16 ;  /* 0x0000001dff107299 */ /* 0x008fe40008011610 */
[----:B----4-:R-:W-:Y:S02]  /*24f0*/  UISETP.NE.AND UP2, UPT, UR20, 0x1, UPT ;  /* 0x000000011400788c */ /* 0x010fe4000bf45270 */
[----:B------:R-:W-:Y:S02]  /*2500*/  USHF.R.U32.HI UR8, URZ, UR13, UR8 ;  /* 0x0000000dff087299 */ /* 0x000fe40008011608 */
[----:B------:R-:W-:-:S02]  /*2510*/  USEL UR7, UR39, UR16, !UP0 ;  /* 0x0000001027077287 */ /* 0x000fc4000c000000 */
[----:B------:R-:W-:Y:S02]  /*2520*/  USEL UR8, UR40, UR8, !UP2 ;  /* 0x0000000828087287 */ /* 0x000fe4000d000000 */
[----:B-1----:R-:W-:Y:S01]  /*2530*/  UIMAD.WIDE.U32 UR16, UR7, UR10, URZ ;  /* 0x0000000a071072a5 */ /* 0x002fe2000f8e00ff */
[----:B------:R-:W-:Y:S01]  /*2540*/  UMOV UR4, UR23 ;  /* 0x0000001700047c82 */ /* 0x000fe20008000000 */
[----:B------:R-:W-:Y:S02]  /*2550*/  UIMAD.WIDE.U32 UR18, UR38, UR12, URZ ;  /* 0x0000000c261272a5 */ /* 0x000fe4000f8e00ff */
[----:B------:R-:W-:-:S03]  /*2560*/  UIMAD.WIDE.U32 UR22, UR8, UR10, URZ ;  /* 0x0000000a081672a5 */ /* 0x000fc6000f8e00ff */
[----:B------:R-:W-:Y:S01]  /*2570*/  UMOV UR16, UR17 ;  /* 0x0000001100107c82 */ /* 0x000fe20008000000 */
[----:B------:R-:W-:Y:S02]  /*2580*/  USHF.R.U32.HI UR4, URZ, UR29, UR4 ;  /* 0x0000001dff047299 */ /* 0x000fe40008011604 */
[----:B------:R-:W-:Y:S01]  /*2590*/  @UP3 USHF.R.U32.HI UR7, URZ, UR11, UR16 ;  /* 0x0000000bff073299 */ /* 0x000fe20008011610 */
[----:B------:R-:W-:Y:S01]  /*25a0*/  UMOV UR18, UR19 ;  /* 0x0000001300127c82 */ /* 0x000fe20008000000 */
[----:B------:R-:W-:Y:S01]  /*25b0*/  UMOV UR22, UR23 ;  /* 0x0000001700167c82 */ /* 0x000fe20008000000 */
[----:B------:R-:W-:Y:S02]  /*25c0*/  USHF.R.U32.HI UR13, URZ, UR13, UR18 ;  /* 0x0000000dff0d7299 */ /* 0x000fe40008011612 */
[----:B------:R-:W-:Y:S02]  /*25d0*/  USEL UR4, UR37, UR4, !UP0 ;  /* 0x0000000425047287 */ /* 0x000fe4000c000000 */
[----:B------:R-:W-:-:S02]  /*25e0*/  @UP3 USHF.R.U32.HI UR8, URZ, UR11, UR22 ;  /* 0x0000000bff083299 */ /* 0x000fc40008011616 */
[----:B------:R-:W-:Y:S02]  /*25f0*/  UIMAD UR9, UR42, UR7, URZ ;  /* 0x000000072a0972a4 */ /* 0x000fe4000f8e02ff */
[----:B------:R-:W-:Y:S02]  /*2600*/  USEL UR7, UR38, UR13, !UP2 ;  /* 0x0000000d26077287 */ /* 0x000fe4000d000000 */
[----:B------:R-:W-:Y:S02]  /*2610*/  UIMAD UR12, UR42, UR8, URZ ;  /* 0x000000082a0c72a4 */ /* 0x000fe4000f8e02ff */
[----:B------:R-:W-:Y:S02]  /*2620*/  UISETP.GE.AND UP0, UPT, UR4, UR9, UPT ;  /* 0x000000090400728c */ /* 0x000fe4000bf06270 */
[----:B------:R-:W-:Y:S02]  /*2630*/  UIMAD.WIDE.U32 UR16, UR4, UR10, URZ ;  /* 0x0000000a041072a5 */ /* 0x000fe4000f8e00ff */
[----:B------:R-:W-:-:S02]  /*2640*/  UISETP.GE.OR UP0, UPT, UR7, UR12, UP0 ;  /* 0x0000000c0700728c */ /* 0x000fc40008706670 */
        /* <DEDUP_REMOVED lines=19> */
.L_x_40:
[----:B------:R-:W2:Y:S02]  /*2780*/  LDCU UR4, c[0x0][0xb30] ;  /* 0x00016600ff0477ac */ /* 0x000ea40008000800 */
[----:B--2---:R-:W-:-:S09]  /*2790*/  UISETP.NE.AND UP0, UPT, UR4, 0x1, UPT ;  /* 0x000000010400788c */ /* 0x004fd2000bf05270 */
        /* <DEDUP_REMOVED lines=18> */
.L_x_41:
[----:B------:R-:W-:Y:S01]  /*28c0*/  VIADD R11, R11, 0x1 ;  /* 0x000000010b0b7836 */ /* 0x000fe20000000000 */
[----:B------:R-:W-:Y:S01]  /*28d0*/  R2UR UR4, R80 ;  /* 0x00000000500472ca */ /* 0x000fe200000e0000 */
[----:B------:R-:W-:Y:S01]  /*28e0*/  UIADD3 UR20, UPT, UPT, UR37, UR61, URZ ;  /* 0x0000003d25147290 */ /* 0x000fe2000fffe0ff */
[----:B------:R-:W-:Y:S02]  /*28f0*/  PLOP3.LUT P1, PT, PT, PT, PT, 0x80, 0x8 ;  /* 0x000000000008781c */ /* 0x000fe40003f2f070 */
[----:B------:R-:W-:-:S04]  /*2900*/  ISETP.NE.AND P0, PT, R11, 0x2, PT ;  /* 0x000000020b00780c */ /* 0x000fc80003f05270 */
[----:B-1----:R-:W-:Y:S02]  /*2910*/  SEL R0, RZ, 0x1, P0 ;  /* 0x00000001ff007807 */ /* 0x002fe40000000000 */
[----:B------:R-:W-:Y:S02]  /*2920*/  SEL R11, R11, RZ, P0 ;  /* 0x000000ff0b0b7207 */ /* 0x000fe40000000000 */
[----:B------:R-:W-:Y:S01]  /*2930*/  LOP3.LUT R10, R10, R0, RZ, 0x3c, !PT ;  /* 0x000000000a0a7212 */ /* 0x000fe200078e3cff */
[----:B------:R-:W-:Y:S01]  /*2940*/  UIADD3 UR16, UPT, UPT, UR38, UR4, URZ ;  /* 0x0000000426107290 */ /* 0x000fe2000fffe0ff */
[----:B------:R-:W-:Y:S11]  /*2950*/  BRA.U UP1, `(.L_x_42) ;  /* 0xfffffff101347547 */ /* 0x000ff6000b83ffff */
[----:B------:R-:W-:Y:S01]  /*2960*/  UIADD3 UR7, UPT, UPT, UR6, 0x28, URZ ;  /* 0x0000002806077890 */ /* 0x000fe2000fffe0ff */
[----:B------:R-:W-:-:S03]  /*2970*/  SHF.L.U32 R2, R12, 0x1f, RZ ;  /* 0x0000001f0c027819 */ /* 0x000fc600000006ff */
[----:B------:R-:W-:-:S09]  /*2980*/  ULEA UR4, UR5, UR7, 0x3 ;  /* 0x0000000705047291 */ /* 0x000fd2000f8e18ff */
[----:B------:R-:W1:Y:S02]  /*2990*/  SYNCS.PHASECHK.TRANS64.TRYWAIT P0, [UR4], R2 ;  /* 0x00000002ff0075a7 */ /* 0x000e640008001104 */
[----:B-1----:R-:W-:Y:S05]  /*29a0*/  @!P0 BRA `(.L_x_43) ;  /* 0x0000007000588947 */ /* 0x002fea0003800000 */
.L_x_138:
[----:B------:R-:W-:-:S04]  /*29b0*/  UIADD3 UR4, UPT, UPT, UR5, 0x1, URZ ;  /* 0x0000000105047890 */ /* 0x000fc8000fffe0ff */
[----:B------:R-:W-:-:S04]  /*29c0*/  UISETP.NE.AND UP0, UPT, UR4, 0x5, UPT ;  /* 0x000000050400788c */ /* 0x000fc8000bf05270 */
[----:B------:R-:W-:Y:S02]  /*29d0*/  USEL UR6, URZ, 0x1, UP0 ;  /* 0x00000001ff067887 */ /* 0x000fe40008000000 */
[----:B------:R-:W-:-:S04]  /*29e0*/  USEL UR4, UR4, URZ, UP0 ;  /* 0x000000ff04047287 */ /* 0x000fc80008000000 */
[----:B------:R-:W-:Y:S01]  /*29f0*/  ULEA UR5, UR4, UR7, 0x3 ;  /* 0x0000000704057291 */ /* 0x000fe2000f8e18ff */
[----:B-1----:R-:W-:-:S04]  /*2a00*/  LOP3.LUT R2, R12, UR6, RZ, 0x3c, !PT ;  /* 0x000000060c027c12 */ /* 0x002fc8000f8e3cff */
[----:B------:R-:W-:-:S04]  /*2a10*/  SHF.L.U32 R3, R2, 0x1f, RZ ;  /* 0x0000001f02037819 */ /* 0x000fc800000006ff */
[----:B------:R-:W1:Y:S02]  /*2a20*/  SYNCS.PHASECHK.TRANS64.TRYWAIT P0, [UR5], R3 ;  /* 0x00000003ff0075a7 */ /* 0x000e640008001105 */
[----:B-1----:R-:W-:Y:S05]  /*2a30*/  @!P0 BRA `(.L_x_44) ;  /* 0x00000070004c8947 */ /* 0x002fea0003800000 */
.L_x_140:
[----:B------:R-:W-:-:S04]  /*2a40*/  UIADD3 UR4, UPT, UPT, UR4, 0x1, URZ ;  /* 0x0000000104047890 */ /* 0x000fc8000fffe0ff */
[----:B------:R-:W-:-:S04]  /*2a50*/  UISETP.NE.AND UP0, UPT, UR4, 0x5, UPT ;  /* 0x000000050400788c */ /* 0x000fc8000bf05270 */
[----:B------:R-:W-:Y:S02]  /*2a60*/  USEL UR6, URZ, 0x1, UP0 ;  /* 0x00000001ff067887 */ /* 0x000fe40008000000 */
[----:B------:R-:W-:-:S04]  /*2a70*/  USEL UR4, UR4, URZ, UP0 ;  /* 0x000000ff04047287 */ /* 0x000fc80008000000 */
[----:B------:R-:W-:Y:S01]  /*2a80*/  ULEA UR5, UR4, UR7, 0x3 ;  /* 0x0000000704057291 */ /* 0x000fe2000f8e18ff */
[----:B------:R-:W-:-:S04]  /*2a90*/  LOP3.LUT R2, R2, UR6, RZ, 0x3c, !PT ;  /* 0x0000000602027c12 */ /* 0x000fc8000f8e3cff */
[----:B-1----:R-:W-:-:S04]  /*2aa0*/  SHF.L.U32 R3, R2, 0x1f, RZ ;  /* 0x0000001f02037819 */ /* 0x002fc800000006ff */
[----:B------:R-:W1:Y:S02]  /*2ab0*/  SYNCS.PHASECHK.TRANS64.TRYWAIT P0, [UR5], R3 ;  /* 0x00000003ff0075a7 */ /* 0x000e640008001105 */
[----:B-1----:R-:W-:Y:S05]  /*2ac0*/  @!P0 BRA `(.L_x_45) ;  /* 0x0000007000408947 */ /* 0x002fea0003800000 */
.L_x_142:
        /* <DEDUP_REMOVED lines=9> */
.L_x_144:
[----:B------:R-:W-:-:S04]  /*2b60*/  UIADD3 UR4, UPT, UPT, UR4, 0x1, URZ ;  /* 0x0000000104047890 */ /* 0x000fc8000fffe0ff */
[----:B------:R-:W-:-:S04]  /*2b70*/  UISETP.NE.AND UP0, UPT, UR4, 0x5, UPT ;  /* 0x000000050400788c */ /* 0x000fc8000bf05270 */
[----:B------:R-:W-:Y:S02]  /*2b80*/  USEL UR5, URZ, 0x1, UP0 ;  /* 0x00000001ff057887 */ /* 0x000fe40008000000 */
[----:B------:R-:W-:-:S04]  /*2b90*/  USEL UR4, UR4, URZ, UP0 ;  /* 0x000000ff04047287 */ /* 0x000fc80008000000 */
[----:B------:R-:W-:Y:S01]  /*2ba0*/  ULEA UR4, UR4, UR7, 0x3 ;  /* 0x0000000704047291 */ /* 0x000fe2000f8e18ff */
[----:B------:R-:W-:-:S04]  /*2bb0*/  LOP3.LUT R2, R2, UR5, RZ, 0x3c, !PT ;  /* 0x0000000502027c12 */ /* 0x000fc8000f8e3cff */
[----:B------:R-:W-:Y:S01]  /*2bc0*/  SHF.L.U32 R2, R2, 0x1f, RZ ;  /* 0x0000001f02027819 */ /* 0x000fe200000006ff */
[----:B-1----:R-:W-:-:S07]  /*2bd0*/  IMAD.U32 R0, RZ, RZ, UR4 ;  /* 0x00000004ff007e24 */ /* 0x002fce000f8e00ff */
.L_x_47:
[----:B-1----:R1:W2:Y:S02]  /*2be0*/  SYNCS.PHASECHK.TRANS64.TRYWAIT P0, [R0+URZ], R2 ;  /* 0x00000002000075a7 */ /* 0x0022a400080011ff */
[----:B--2---:R-:W-:Y:S05]  /*2bf0*/  @!P0 NANOSLEEP.SYNCS 0x989680 ;  /* 0x009896800000895d */ /* 0x004fea0003900000 */
[----:B------:R-:W2:Y:S02]  /*2c00*/  @!P0 SYNCS.PHASECHK.TRANS64 P0, [R0+URZ], R2 ;  /* 0x00000002000085a7 */ /* 0x000ea400080010ff */
[----:B--2---:R-:W-:Y:S05]  /*2c10*/  @P0 EXIT ;  /* 0x000000000000094d */ /* 0x004fea0003800000 */
[----:B------:R-:W-:Y:S05]  /*2c20*/  BRA `(.L_x_47) ;  /* 0xfffffffc00ec7947 */ /* 0x000fea000383ffff */
.L_x_22:
[----:B------:R-:W-:-:S04]  /*2c30*/  UISETP.NE.AND UP0, UPT, UR45, URZ, UPT ;  /* 0x000000ff2d00728c */ /* 0x000fc8000bf05270 */
[----:B------:R-:W-:-:S09]  /*2c40*/  UISETP.NE.OR UP0, UPT, UR17, 0x1, UP0 ;  /* 0x000000011100788c */ /* 0x000fd20008705670 */
[----:B------:R-:W-:Y:S05]  /*2c50*/  BRA.U UP0, `(.L_x_48) ;  /* 0x0000000500487547 */ /* 0x000fea000b800000 */
[----:B------:R-:W-:Y:S01]  /*2c60*/  ISETP.GE.U32.AND P2, PT, R0, 0x8, PT ;  /* 0x000000080000780c */ /* 0x000fe20003f46070 */
[----:B------:R-:W-:Y:S01]  /*2c70*/  IMAD.MOV.U32 R12, RZ, RZ, 0x1 ;  /* 0x00000001ff0c7424 */ /* 0x000fe200078e00ff */
[----:B------:R-:W-:Y:S02]  /*2c80*/  CS2R R10, SRZ ;  /* 0x00000000000a7805 */ /* 0x000fe4000001ff00 */
[----:B------:R-:W-:Y:S01]  /*2c90*/  CS2R R8, SRZ ;  /* 0x0000000000087805 */ /* 0x000fe2000001ff00 */
[----:B------:R-:W-:Y:S01]  /*2ca0*/  UMOV UR6, 0x400 ;  /* 0x0000040000067882 */ /* 0x000fe20000000000 */
[----:B------:R-:W-:Y:S01]  /*2cb0*/  UMOV UR5, URZ ;  /* 0x000000ff00057c82 */ /* 0x000fe20008000000 */
[----:B------:R-:W-:-:S12]  /*2cc0*/  ULEA UR6, UR45, UR6, 0x18 ;  /* 0x000000062d067291 */ /* 0x000fd8000f8ec0ff */
.L_x_52:
[----:B------:R-:W-:Y:S02]  /*2cd0*/  LEA R2, R8, UR6, 0x3 ;  /* 0x0000000608027c11 */ /* 0x000fe4000f8e18ff */
[----:B------:R-:W-:-:S03]  /*2ce0*/  SHF.L.U32 R4, R9, 0x1f, RZ ;  /* 0x0000001f09047819 */ /* 0x000fc600000006ff */
[----:B------:R-:W-:Y:S01]  /*2cf0*/  VIADD R5, R2, 0x110 ;  /* 0x0000011002057836 */ /* 0x000fe20000000000 */
[----:B------:R-:W2:Y:S02]  /*2d00*/  SYNCS.PHASECHK.TRANS64.TRYWAIT P0, [R2+URZ+0x100], R4 ;  /* 0x00010004020075a7 */ /* 0x000ea400080011ff */
[----:B--2---:R-:W-:Y:S05]  /*2d10*/  @!P0 BRA `(.L_x_49) ;  /* 0x0000006c00dc8947 */ /* 0x004fea0003800000 */
.L_x_145:
[----:B------:R-:W-:Y:S01]  /*2d20*/  ULEA UR4, UR5, UR6, 0x3 ;  /* 0x0000000605047291 */ /* 0x000fe2000f8e18ff */
[----:B--2---:R-:W-:Y:S01]  /*2d30*/  PRMT R2, RZ, 0x654, R5 ;  /* 0x00000654ff027816 */ /* 0x004fe20000000005 */
[----:B------:R-:W-:Y:S01]  /*2d40*/  @!P2 IMAD.MOV.U32 R4, RZ, RZ, 0x10 ;  /* 0x00000010ff04a424 */ /* 0x000fe200078e00ff */
[----:B------:R-:W-:Y:S01]  /*2d50*/  SHF.L.U32 R5, R12, 0x1f, RZ ;  /* 0x0000001f0c057819 */ /* 0x000fe200000006ff */
[----:B------:R-:W-:Y:S01]  /*2d60*/  UIADD3 UR7, UPT, UPT, UR4, 0xa0, URZ ;  /* 0x000000a004077890 */ /* 0x000fe2000fffe0ff */
[----:B------:R2:W-:Y:S05]  /*2d70*/  SYNCS.ARRIVE.TRANS64.RED.A1T0 RZ, [R2+URZ], RZ ;  /* 0x000000ff02ff79a7 */ /* 0x0005ea00081004ff */
[----:B------:R-:W-:Y:S01]  /*2d80*/  IMAD.U32 R6, RZ, RZ, UR7 ;  /* 0x00000007ff067e24 */ /* 0x000fe2000f8e00ff */
[----:B------:R-:W3:Y:S04]  /*2d90*/  SYNCS.PHASECHK.TRANS64.TRYWAIT P0, [UR4+0xb0], R5 ;  /* 0x0000b005ff0075a7 */ /* 0x000ee80008001104 */
[----:B------:R-:W-:Y:S01]  /*2da0*/  PRMT R6, R0, 0x654, R6 ;  /* 0x0000065400067816 */ /* 0x000fe20000000006 */
[----:B--23--:R-:W-:Y:S06]  /*2db0*/  @!P0 BRA `(.L_x_50) ;  /* 0x0000006c00c88947 */ /* 0x00cfec0003800000 */
.L_x_147:
[----:B------:R-:W-:Y:S01]  /*2dc0*/  ULEA UR8, UR5, UR6, 0x4 ;  /* 0x0000000605087291 */ /* 0x000fe2000f8e20ff */
[----:B------:R-:W-:Y:S01]  /*2dd0*/  SEL R3, R6, R3, !P2 ;  /* 0x0000000306037207 */ /* 0x000fe20005000000 */
[----:B------:R-:W-:Y:S01]  /*2de0*/  UIADD3 UR9, UPT, UPT, UR4, 0xa0, URZ ;  /* 0x000000a004097890 */ /* 0x000fe2000fffe0ff */
[----:B--2---:R-:W-:Y:S01]  /*2df0*/  LEA R2, R11, UR6, 0x3 ;  /* 0x000000060b027c11 */ /* 0x004fe2000f8e18ff */
[----:B------:R-:W-:Y:S01]  /*2e00*/  UIADD3 UR8, UPT, UPT, UR8, 0x130, URZ ;  /* 0x0000013008087890 */ /* 0x000fe2000fffe0ff */
[----:B------:R2:W-:Y:S01]  /*2e10*/  @!P2 SYNCS.ARRIVE.TRANS64.RED RZ, [R3+URZ], R4 ;  /* 0x0000000403ffa9a7 */ /* 0x0005e200080004ff */
[----:B------:R-:W-:Y:S01]  /*2e20*/  UIADD3 UR4, UPT, UPT, UR5, 0x1, URZ ;  /* 0x0000000105047890 */ /* 0x000fe2000fffe0ff */
[----:B------:R-:W-:-:S03]  /*2e30*/  VIADD R8, R8, 0x1 ;  /* 0x0000000108087836 */ /* 0x000fc60000000000 */
[----:B------:R-:W-:Y:S02]  /*2e40*/  UISETP.NE.AND UP0, UPT, UR4, 0x2, UPT ;  /* 0x000000020400788c */ /* 0x000fe4000bf05270 */
[----:B------:R-:W-:Y:S01]  /*2e50*/  ISETP.NE.AND P0, PT, R8, 0x2, PT ;  /* 0x000000020800780c */ /* 0x000fe20003f05270 */
[----:B------:R-:W-:Y:S06]  /*2e60*/  UGETNEXTWORKID.BROADCAST [UR8], [UR9] ;  /* 0x00000000080073ca */ /* 0x000fec0008000100 */
[----:B------:R-:W-:Y:S02]  /*2e70*/  USEL UR7, URZ, 0x1, UP0 ;  /* 0x00000001ff077887 */ /* 0x000fe40008000000 */
[----:B------:R-:W-:-:S04]  /*2e80*/  USEL UR5, UR4, URZ, UP0 ;  /* 0x000000ff04057287 */ /* 0x000fc80008000000 */
[----:B------:R-:W-:Y:S02]  /*2e90*/  LOP3.LUT R12, R12, UR7, RZ, 0x3c, !PT ;  /* 0x000000070c0c7c12 */ /* 0x000fe4000f8e3cff */
[----:B--2---:R-:W-:-:S04]  /*2ea0*/  SHF.L.U32 R4, R10, 0x1f, RZ ;  /* 0x0000001f0a047819 */ /* 0x004fc800000006ff */
[----:B------:R-:W2:Y:S02]  /*2eb0*/  SYNCS.PHASECHK.TRANS64.TRYWAIT P1, [R2+URZ+0xa0], R4 ;  /* 0x0000a004020075a7 */ /* 0x000ea400080211ff */
[----:B--2---:R-:W-:Y:S05]  /*2ec0*/  @!P1 BRA `(.L_x_51) ;  /* 0x0000006c009c9947 */ /* 0x004fea0003800000 */
.L_x_148:
[C---:B--2---:R-:W-:Y:S01]  /*2ed0*/  LEA R4, R11.reuse, UR6, 0x4 ;  /* 0x000000060b047c11 */ /* 0x044fe2000f8e20ff */
[----:B------:R-:W-:Y:S01]  /*2ee0*/  VIADD R2, R2, 0xb0 ;  /* 0x000000b002027836 */ /* 0x000fe20000000000 */
[----:B------:R-:W-:Y:S01]  /*2ef0*/  SEL R8, R8, RZ, P0 ;  /* 0x000000ff08087207 */ /* 0x000fe20000000000 */
[----:B------:R-:W-:-:S03]  /*2f00*/  VIADD R11, R11, 0x1 ;  /* 0x000000010b0b7836 */ /* 0x000fc60000000000 */
[----:B------:R-:W2:Y:S01]  /*2f10*/  LDS.128 R4, [R4+0x130] ;  /* 0x0001300004047984 */ /* 0x000ea20000000c00 */
[----:B------:R-:W-:Y:S02]  /*2f20*/  PRMT R2, RZ, 0x654, R2 ;  /* 0x00000654ff027816 */ /* 0x000fe40000000002 */
[C---:B------:R-:W-:Y:S01]  /*2f30*/  ISETP.NE.AND P1, PT, R11.reuse, 0x2, PT ;  /* 0x000000020b00780c */ /* 0x040fe20003f25270 */
[----:B------:R-:W-:Y:S01]  /*2f40*/  @!PT LDS RZ, [RZ] ;  /* 0x00000000fffff984 */ /* 0x000fe20000000800 */
[----:B------:R-:W-:Y:S01]  /*2f50*/  @!PT LDS RZ, [RZ] ;  /* 0x00000000fffff984 */ /* 0x000fe20000000800 */
[----:B------:R-:W-:Y:S01]  /*2f60*/  @!PT LDS RZ, [RZ] ;  /* 0x00000000fffff984 */ /* 0x000fe20000000800 */
[----:B------:R-:W-:Y:S01]  /*2f70*/  @!PT LDS RZ, [RZ] ;  /* 0x00000000fffff984 */ /* 0x000fe20000000800 */
[----:B------:R3:W-:Y:S06]  /*2f80*/  MEMBAR.ALL.CTA ;  /* 0x0000000000007992 */ /* 0x0007ec0000008000 */
[----:B---3--:R-:W3:Y:S01]  /*2f90*/  FENCE.VIEW.ASYNC.S ;  /* 0x00000000000073c6 */ /* 0x008ee20000000000 */
[----:B------:R-:W-:Y:S01]  /*2fa0*/  SEL R11, R11, RZ, P1 ;  /* 0x000000ff0b0b7207 */ /* 0x000fe20000800000 */
[----:B---3--:R3:W-:Y:S01]  /*2fb0*/  SYNCS.ARRIVE.TRANS64.RED.A1T0 RZ, [R2+URZ], RZ ;  /* 0x000000ff02ff79a7 */ /* 0x0087e200081004ff */
[----:B--2---:R-:W-:-:S02]  /*2fc0*/  LOP3.LUT P3, RZ, R6, 0x1, RZ, 0xc0, !PT ;  /* 0x0000000106ff7812 */ /* 0x004fc4000786c0ff */
[----:B------:R-:W-:-:S04]  /*2fd0*/  SEL R4, RZ, 0x1, P1 ;  /* 0x00000001ff047807 */ /* 0x000fc80000800000 */
[----:B------:R-:W-:Y:S02]  /*2fe0*/  LOP3.LUT R10, R10, R4, RZ, 0x3c, !PT ;  /* 0x000000040a0a7212 */ /* 0x000fe400078e3cff */
[----:B---3--:R-:W-:-:S04]  /*2ff0*/  SEL R2, RZ, 0x1, P0 ;  /* 0x00000001ff027807 */ /* 0x008fc80000000000 */
[----:B------:R-:W-:Y:S01]  /*3000*/  LOP3.LUT R9, R9, R2, RZ, 0x3c, !PT ;  /* 0x0000000209097212 */ /* 0x000fe200078e3cff */
[----:B------:R-:W-:Y:S06]  /*3010*/  @P3 BRA `(.L_x_52) ;  /* 0xfffffffc002c3947 */ /* 0x000fec000383ffff */
[----:B------:R-:W-:Y:S01]  /*3020*/  ULEA UR4, UR5, UR6, 0x3 ;  /* 0x0000000605047291 */ /* 0x000fe2000f8e18ff */
[----:B------:R-:W-:-:S08]  /*3030*/  SHF.L.U32 R2, R12, 0x1f, RZ ;  /* 0x0000001f0c027819 */ /* 0x000fd000000006ff */
[----:B------:R-:W2:Y:S02]  /*3040*/  SYNCS.PHASECHK.TRANS64 P0, [UR4+0xb0], R2 ;  /* 0x0000b002ff0075a7 */ /* 0x000ea40008001004 */
[----:B--2---:R-:W-:Y:S05]  /*3050*/  @P0 BRA `(.L_x_53) ;  /* 0x0000000000080947 */ /* 0x004fea0003800000 */
[----:B------:R-:W2:Y:S02]  /*3060*/  SYNCS.PHASECHK.TRANS64.TRYWAIT P0, [UR4+0xb0], R2 ;  /* 0x0000b002ff0075a7 */ /* 0x000ea40008001104 */
[----:B--2---:R-:W-:Y:S05]  /*3070*/  @!P0 BRA `(.L_x_54) ;  /* 0x0000006c00448947 */ /* 0x004fea0003800000 */
.L_x_53:
[----:B------:R-:W-:-:S04]  /*3080*/  UIADD3 UR7, UPT, UPT, UR5, 0x1, URZ ;  /* 0x0000000105077890 */ /* 0x000fc8000fffe0ff */
[----:B------:R-:W-:-:S04]  /*3090*/  UISETP.NE.AND UP0, UPT, UR7, 0x2, UPT ;  /* 0x000000020700788c */ /* 0x000fc8000bf05270 */
[----:B------:R-:W-:Y:S02]  /*30a0*/  USEL UR8, URZ, 0x1, UP0 ;  /* 0x00000001ff087887 */ /* 0x000fe40008000000 */
[----:B------:R-:W-:-:S04]  /*30b0*/  USEL UR7, UR7, URZ, UP0 ;  /* 0x000000ff07077287 */ /* 0x000fc80008000000 */
[----:B------:R-:W-:Y:S01]  /*30c0*/  ULEA UR7, UR7, UR6, 0x3 ;  /* 0x0000000607077291 */ /* 0x000fe2000f8e18ff */
[----:B--2---:R-:W-:-:S04]  /*30d0*/  LOP3.LUT R2, R12, UR8, RZ, 0x3c, !PT ;  /* 0x000000080c027c12 */ /* 0x004fc8000f8e3cff */
[----:B------:R-:W-:-:S04]  /*30e0*/  SHF.L.U32 R0, R2, 0x1f, RZ ;  /* 0x0000001f02007819 */ /* 0x000fc800000006ff */
[----:B------:R-:W2:Y:S02]  /*30f0*/  SYNCS.PHASECHK.TRANS64 P0, [UR7+0xb0], R0 ;  /* 0x0000b000ff0075a7 */ /* 0x000ea40008001007 */
[----:B-12---:R-:W-:Y:S05]  /*3100*/  @P0 EXIT ;  /* 0x000000000000094d */ /* 0x006fea0003800000 */
[----:B------:R-:W-:Y:S02]  /*3110*/  SHF.L.U32 R2, R2, 0x1f, RZ ;  /* 0x0000001f02027819 */ /* 0x000fe400000006ff */
[----:B------:R-:W-:-:S07]  /*3120*/  MOV R0, UR7 ;  /* 0x0000000700007c02 */ /* 0x000fce0008000f00 */
.L_x_55:
[----:B-1----:R1:W2:Y:S02]  /*3130*/  SYNCS.PHASECHK.TRANS64.TRYWAIT P0, [R0+URZ+0xb0], R2 ;  /* 0x0000b002000075a7 */ /* 0x0022a400080011ff */
[----:B--2---:R-:W-:Y:S05]  /*3140*/  @!P0 NANOSLEEP.SYNCS 0x989680 ;  /* 0x009896800000895d */ /* 0x004fea0003900000 */
[----:B------:R-:W2:Y:S02]  /*3150*/  @!P0 SYNCS.PHASECHK.TRANS64 P0, [R0+URZ+0xb0], R2 ;  /* 0x0000b002000085a7 */ /* 0x000ea400080010ff */
[----:B--2---:R-:W-:Y:S05]  /*3160*/  @P0 EXIT ;  /* 0x000000000000094d */ /* 0x004fea0003800000 */
[----:B------:R-:W-:Y:S05]  /*3170*/  BRA `(.L_x_55) ;  /* 0xfffffffc00ec7947 */ /* 0x000fea000383ffff */
.L_x_48:
[----:B------:R-:W-:Y:S05]  /*3180*/  BRA.U UP6, `(.L_x_56) ;  /* 0x0000000d06d47547 */ /* 0x000fea000b800000 */
[----:B------:R-:W-:Y:S01]  /*3190*/  UMOV UR4, 0x40 ;  /* 0x0000004000047882 */ /* 0x000fe20000000000 */
[----:B------:R-:W-:Y:S01]  /*31a0*/  NOP ;  /* 0x0000000000007918 */ /* 0x000fe20000000000 */
[----:B------:R-:W-:Y:S01]  /*31b0*/  ULEA UR5, UR45, UR4, 0x18 ;  /* 0x000000042d057291 */ /* 0x000fe2000f8ec0ff */
[----:B------:R-:W-:Y:S02]  /*31c0*/  UMOV UR6, 0x400 ;  /* 0x0000040000067882 */ /* 0x000fe40000000000 */
[----:B------:R-:W-:-:S06]  /*31d0*/  ULEA UR6, UR45, UR6, 0x18 ;  /* 0x000000062d067291 */ /* 0x000fcc000f8ec0ff */
[----:B------:R-:W2:Y:S02]  /*31e0*/  LDS.U8 R0, [UR5+0x1c] ;  /* 0x00001c05ff007984 */ /* 0x000ea40008000000 */
[----:B--2---:R-:W-:-:S13]  /*31f0*/  ISETP.NE.AND P0, PT, R0, RZ, PT ;  /* 0x000000ff0000720c */ /* 0x004fda0003f05270 */
[----:B------:R-:W-:Y:S05]  /*3200*/  @P0 BRA `(.L_x_57) ;  /* 0x0000000000580947 */ /* 0x000fea0003800000 */
[----:B------:R-:W-:-:S13]  /*3210*/  ELECT P0, URZ, PT ;  /* 0x0000000000ff782f */ /* 0x000fda0003800000 */
[----:B------:R-:W-:Y:S05]  /*3220*/  @!P0 BRA `(.L_x_58) ;  /* 0x0000000000608947 */ /* 0x000fea0003800000 */
[----:B------:R-:W-:Y:S01]  /*3230*/  UMOV UR4, 0x10 ;  /* 0x0000001000047882 */ /* 0x000fe20000000000 */
[----:B------:R-:W-:Y:S01]  /*3240*/  HFMA2 R0, -RZ, RZ, 0, 5.9604644775390625e-08 ;  /* 0x00000001ff007431 */ /* 0x000fe200000001ff */
[----:B------:R-:W-:-:S03]  /*3250*/  MOV R3, 0xffff ;  /* 0x0000ffff00037802 */ /* 0x000fc60000000f00 */
[----:B------:R-:W-:Y:S04]  /*3260*/  DEPBAR.LE SB2, 0x36 ;  /* 0x0000ad800000791a */ /* 0x000fe80000000000 */
[----:B------:R-:W2:Y:S02]  /*3270*/  UTCATOMSWS.FIND_AND_SET.ALIGN UP0, UR4, UR4 ;  /* 0x00000004000475e3 */ /* 0x000ea40008000800 */
[----:B--2---:R-:W-:Y:S01]  /*3280*/  MOV R4, UR4 ;  /* 0x0000000400047c02 */ /* 0x004fe20008000f00 */
[----:B------:R-:W-:Y:S06]  /*3290*/  BRA.U UP0, `(.L_x_59) ;  /* 0x0000000100187547 */ /* 0x000fec000b800000 */
.L_x_60:
[----:B------:R-:W-:Y:S05]  /*32a0*/  NANOSLEEP 0x64 ;  /* 0x000000640000795d */ /* 0x000fea0003800000 */
[----:B------:R-:W-:-:S05]  /*32b0*/  UMOV UR4, 0x10 ;  /* 0x0000001000047882 */ /* 0x000fca0000000000 */
[----:B------:R-:W-:Y:S04]  /*32c0*/  DEPBAR.LE SB2, 0x36 ;  /* 0x0000ad800000791a */ /* 0x000fe80000000000 */
[----:B------:R-:W2:Y:S02]  /*32d0*/  UTCATOMSWS.FIND_AND_SET.ALIGN UP0, UR4, UR4 ;  /* 0x00000004000475e3 */ /* 0x000ea40008000800 */
[----:B--2---:R-:W-:Y:S01]  /*32e0*/  MOV R4, UR4 ;  /* 0x0000000400047c02 */ /* 0x004fe20008000f00 */
[----:B------:R-:W-:Y:S05]  /*32f0*/  BRA.U !UP0, `(.L_x_60) ;  /* 0xfffffffd08e87547 */ /* 0x000fea000b83ffff */
.L_x_59:
[-C--:B------:R-:W-:Y:S02]  /*3300*/  SHF.L.U32 R3, R3, R4.reuse, RZ ;  /* 0x0000000403037219 */ /* 0x080fe400000006ff */
[----:B------:R-:W-:Y:S01]  /*3310*/  SHF.L.U32 R0, R0, R4, RZ ;  /* 0x0000000400007219 */ /* 0x000fe200000006ff */
[----:B------:R-:W-:Y:S02]  /*3320*/  IMAD.SHL.U32 R4, R4, 0x20, RZ ;  /* 0x0000002004047824 */ /* 0x000fe400078e00ff */
[----:B------:R2:W-:Y:S04]  /*3330*/  ATOMS.OR RZ, [UR5+0x14], R3 ;  /* 0x00001403ffff798c */ /* 0x0005e8000b000005 */
[----:B------:R2:W-:Y:S04]  /*3340*/  ATOMS.OR RZ, [UR5+0x18], R0 ;  /* 0x00001800ffff798c */ /* 0x0005e8000b000005 */
[----:B------:R2:W-:Y:S01]  /*3350*/  STS [UR6+0x150], R4 ;  /* 0x00015004ff007988 */ /* 0x0005e20008000806 */
[----:B------:R-:W-:Y:S05]  /*3360*/  BRA `(.L_x_58) ;  /* 0x0000000000107947 */ /* 0x000fea0003800000 */
.L_x_57:
[----:B------:R-:W-:Y:S02]  /*3370*/  MOV R0, 0xffffffff ;  /* 0xffffffff00007802 */ /* 0x000fe40000000f00 */
[----:B------:R-:W-:-:S03]  /*3380*/  MOV R4, 0x33b0 ;  /* 0x000033b000047802 */ /* 0x000fc60000000f00 */
[----:B------:R2:W-:Y:S04]  /*3390*/  STS [UR6+0x150], R0 ;  /* 0x00015000ff007988 */ /* 0x0005e80008000806 */
[----:B-12--5:R-:W-:Y:S05]  /*33a0*/  CALL.REL.NOINC `($__internal_1_$__cuda_sm10x_tcgen05_guardrail_trap_phase_invalid_during_alloc) ;  /* 0x00000070008c7944 */ /* 0x026fea0003c00000 */
.L_x_58:
[----:B------:R-:W-:Y:S05]  /*33b0*/  WARPSYNC.ALL ;  /* 0x0000000000007948 */ /* 0x000fea0003800000 */
[----:B------:R-:W3:Y:S01]  /*33c0*/  S2UR UR4, SR_CgaCtaId ;  /* 0x00000000000479c3 */ /* 0x000ee20000008800 */
[----:B------:R-:W-:Y:S01]  /*33d0*/  UMOV UR26, 0x400 ;  /* 0x00000400001a7882 */ /* 0x000fe20000000000 */
[----:B------:R-:W-:-:S06]  /*33e0*/  NOP ;  /* 0x0000000000007918 */ /* 0x000fcc0000000000 */
[----:B------:R-:W-:Y:S06]  /*33f0*/  BAR.ARV 0x6, 0xa0 ;  /* 0x0182800000007b1d */ /* 0x000fec0000002000 */
[----:B------:R-:W4:Y:S01]  /*3400*/  LDCU UR5, c[0x0][0x38c] ;  /* 0x00007180ff0577ac */ /* 0x000f220008000800 */
[----:B------:R-:W-:Y:S01]  /*3410*/  LOP3.LUT R2, R2, 0xffff, RZ, 0xc0, !PT ;  /* 0x0000ffff02027812 */ /* 0x000fe200078ec0ff */
[----:B------:R-:W-:Y:S01]  /*3420*/  IMAD.MOV.U32 R11, RZ, RZ, 0x1 ;  /* 0x00000001ff0b7424 */ /* 0x000fe200078e00ff */
[----:B------:R-:W-:Y:S01]  /*3430*/  CS2R R8, SRZ ;  /* 0x0000000000087805 */ /* 0x000fe2000001ff00 */
[----:B------:R-:W1:Y:S01]  /*3440*/  LDCU UR7, c[0x0][0x38c] ;  /* 0x00007180ff0777ac */ /* 0x000e620008000800 */
[----:B------:R-:W-:Y:S01]  /*3450*/  R2UR UR27, R2 ;  /* 0x00000000021b72ca */ /* 0x000fe200000e0000 */
[----:B------:R-:W-:Y:S01]  /*3460*/  IMAD.MOV.U32 R10, RZ, RZ, RZ ;  /* 0x000000ffff0a7224 */ /* 0x000fe200078e00ff */
[----:B------:R-:W-:Y:S01]  /*3470*/  UMOV UR30, URZ ;  /* 0x000000ff001e7c82 */ /* 0x000fe20008000000 */
[----:B------:R-:W-:Y:S01]  /*3480*/  UMOV UR24, URZ ;  /* 0x000000ff00187c82 */ /* 0x000fe20008000000 */
[----:B---3--:R-:W-:Y:S01]  /*3490*/  ULEA UR26, UR4, UR26, 0x18 ;  /* 0x0000001a041a7291 */ /* 0x008fe2000f8ec0ff */
[----:B------:R-:W-:Y:S01]  /*34a0*/  UMOV UR38, 0x0 ;  /* 0x0000000000267882 */ /* 0x000fe20000000000 */
[----:B------:R-:W-:-:S02]  /*34b0*/  UMOV UR39, 0x44004a0 ;  /* 0x044004a000277882 */ /* 0x000fc40000000000 */
[----:B------:R-:W-:Y:S02]  /*34c0*/  UIADD3 UR4, UPT, UPT, UR26, 0x6400, URZ ;  /* 0x000064001a047890 */ /* 0x000fe4000fffe0ff */
[----:B------:R-:W-:Y:S02]  /*34d0*/  UIADD3 UR6, UPT, UPT, UR26, 0x10400, URZ ;  /* 0x000104001a067890 */ /* 0x000fe4000fffe0ff */
[----:B----4-:R-:W-:Y:S01]  /*34e0*/  UIADD3 UR5, UPT, UPT, UR5, 0x7f, URZ ;  /* 0x0000007f05057890 */ /* 0x010fe2000fffe0ff */
[----:B--2---:R-:W2:Y:S01]  /*34f0*/  LDS R0, [UR26+0x150] ;  /* 0x0001501aff007984 */ /* 0x004ea20008000800 */
[----:B-1----:R-:W-:Y:S01]  /*3500*/  UMOV UR36, 0x0 ;  /* 0x0000000000247882 */ /* 0x002fe20000000000 */
[----:B------:R-:W-:Y:S01]  /*3510*/  UMOV UR37, 0x44004a0 ;  /* 0x044004a000257882 */ /* 0x000fe20000000000 */
[----:B------:R-:W-:Y:S02]  /*3520*/  USHF.R.S32.HI UR40, URZ, 0x1f, UR5 ;  /* 0x0000001fff287899 */ /* 0x000fe40008011405 */
[----:B------:R-:W-:-:S02]  /*3530*/  UISETP.GE.AND UP4, UPT, UR7, 0x1, UPT ;  /* 0x000000010700788c */ /* 0x000fc4000bf86270 */
[----:B------:R-:W-:Y:S02]  /*3540*/  ULEA.HI UR40, UR40, UR5, URZ, 0x7 ;  /* 0x0000000528287291 */ /* 0x000fe4000f8f38ff */
[----:B------:R-:W-:Y:S02]  /*3550*/  USHF.R.U32.HI UR5, URZ, 0x4, UR4 ;  /* 0x00000004ff057899 */ /* 0x000fe40008011604 */
[----:B------:R-:W-:Y:S02]  /*3560*/  USHF.R.S32.HI UR40, URZ, 0x7, UR40 ;  /* 0x00000007ff287899 */ /* 0x000fe40008011428 */
[----:B------:R-:W-:Y:S02]  /*3570*/  USHF.R.U32.HI UR4, URZ, 0x4, UR6 ;  /* 0x00000004ff047899 */ /* 0x000fe40008011606 */
[----:B------:R-:W-:Y:S02]  /*3580*/  UISETP.LT.AND UP0, UPT, UR40, 0x1, UPT ;  /* 0x000000012800788c */ /* 0x000fe4000bf01270 */
[----:B------:R-:W-:-:S02]  /*3590*/  ULOP3.LUT UR5, UR5, 0x3fff, URZ, 0xc0, !UPT ;  /* 0x00003fff05057892 */ /* 0x000fc4000f8ec0ff */
[----:B------:R-:W-:Y:S02]  /*35a0*/  ULOP3.LUT UR4, UR4, 0x3fff, URZ, 0xc0, !UPT ;  /* 0x00003fff04047892 */ /* 0x000fe4000f8ec0ff */
[----:B------:R-:W-:Y:S02]  /*35b0*/  USEL UR41, UR40, 0x1, !UP0 ;  /* 0x0000000128297887 */ /* 0x000fe4000c000000 */
[----:B------:R-:W-:Y:S02]  /*35c0*/  ULOP3.LUT UR28, UR5, 0x10000, URZ, 0xfc, !UPT ;  /* 0x00010000051c7892 */ /* 0x000fe4000f8efcff */
[----:B------:R-:W-:Y:S02]  /*35d0*/  ULOP3.LUT UR29, UR4, 0x10000, URZ, 0xfc, !UPT ;  /* 0x00010000041d7892 */ /* 0x000fe4000f8efcff */
[----:B------:R-:W-:Y:S01]  /*35e0*/  UIADD3 UR41, UPT, UPT, -UR41, URZ, URZ ;  /* 0x000000ff29297290 */ /* 0x000fe2000fffe1ff */
[----:B------:R-:W-:Y:S01]  /*35f0*/  UMOV UR34, 0x0 ;  /* 0x0000000000227882 */ /* 0x000fe20000000000 */
[----:B------:R-:W-:Y:S01]  /*3600*/  UMOV UR35, 0x44004a0 ;  /* 0x044004a000237882 */ /* 0x000fe20000000000 */
[----:B------:R-:W-:Y:S01]  /*3610*/  UMOV UR32, 0x0 ;  /* 0x0000000000207882 */ /* 0x000fe20000000000 */
[----:B------:R-:W-:Y:S01]  /*3620*/  UMOV UR33, 0x44004a0 ;  /* 0x044004a000217882 */ /* 0x000fe20000000000 */
[----:B--2---:R-:W-:-:S15]  /*3630*/  R2UR UR42, R0 ;  /* 0x00000000002a72ca */ /* 0x004fde00000e0000 */
.L_x_67:
[----:B------:R-:W-:Y:S02]  /*3640*/  LEA R0, R10, UR26, 0x3 ;  /* 0x0000001a0a007c11 */ /* 0x000fe4000f8e18ff */
[----:B------:R-:W-:Y:S02]  /*3650*/  SHF.L.U32 R2, R9, 0x1f, RZ ;  /* 0x0000001f09027819 */ /* 0x000fe400000006ff */
[----:B------:R-:W-:Y:S01]  /*3660*/  PLOP3.LUT P0, PT, PT, PT, UP4, 0x80, 0x8 ;  /* 0x000000000008781c */ /* 0x000fe20003f0f048 */
[----:B------:R-:W-:Y:S01]  /*3670*/  VIADD R3, R0, 0xb0 ;  /* 0x000000b000037836 */ /* 0x000fe20000000000 */
[----:B-1----:R-:W1:Y:S02]  /*3680*/  SYNCS.PHASECHK.TRANS64.TRYWAIT P1, [R0+URZ+0xa0], R2 ;  /* 0x0000a002000075a7 */ /* 0x002e6400080211ff */
[----:B-1-3--:R-:W-:Y:S09]  /*3690*/  @!P1 BRA `(.L_x_61) ;  /* 0x0000006400d49947 */ /* 0x00aff20003800000 */
.L_x_150:
[----:B------:R-:W-:Y:S01]  /*36a0*/  LEA R4, R10, UR26, 0x4 ;  /* 0x0000001a0a047c11 */ /* 0x000fe2000f8e20ff */
[----:B------:R-:W-:Y:S01]  /*36b0*/  @UP4 ULEA UR4, UR24, UR26, 0x3 ;  /* 0x0000001a18044291 */ /* 0x000fe2000f8e18ff */
[----:B------:R-:W-:Y:S01]  /*36c0*/  PLOP3.LUT P2, PT, PT, PT, PT, 0x80, 0x8 ;  /* 0x000000000008781c */ /* 0x000fe20003f4f070 */
[----:B------:R-:W-:Y:S01]  /*36d0*/  ULEA UR31, UR30, UR26, 0x3 ;  /* 0x0000001a1e1f7291 */ /* 0x000fe2000f8e18ff */
[----:B------:R-:W-:Y:S02]  /*36e0*/  PRMT R3, RZ, 0x654, R3 ;  /* 0x00000654ff037816 */ /* 0x000fe40000000003 */
[----:B------:R-:W2:Y:S01]  /*36f0*/  LDS.128 R4, [R4+0x130] ;  /* 0x0001300004047984 */ /* 0x000ea20000000c00 */
[----:B-1----:R-:W-:Y:S02]  /*3700*/  @P0 SHF.L.U32 R2, R8, 0x1f, RZ ;  /* 0x0000001f08020819 */ /* 0x002fe400000006ff */
[----:B------:R-:W-:Y:S01]  /*3710*/  SHF.L.U32 R0, R11, 0x1f, RZ ;  /* 0x0000001f0b007819 */ /* 0x000fe200000006ff */
[----:B------:R-:W-:Y:S01]  /*3720*/  @!PT LDS RZ, [RZ] ;  /* 0x00000000fffff984 */ /* 0x000fe20000000800 */
[----:B------:R-:W-:Y:S01]  /*3730*/  @!PT LDS RZ, [RZ] ;  /* 0x00000000fffff984 */ /* 0x000fe20000000800 */
[----:B------:R-:W-:Y:S01]  /*3740*/  @!PT LDS RZ, [RZ] ;  /* 0x00000000fffff984 */ /* 0x000fe20000000800 */
[----:B------:R-:W-:Y:S01]  /*3750*/  @!PT LDS RZ, [RZ] ;  /* 0x00000000fffff984 */ /* 0x000fe20000000800 */
[----:B------:R1:W-:Y:S06]  /*3760*/  MEMBAR.ALL.CTA ;  /* 0x0000000000007992 */ /* 0x0003ec0000008000 */
[----:B-1----:R-:W1:Y:S02]  /*3770*/  FENCE.VIEW.ASYNC.S ;  /* 0x00000000000073c6 */ /* 0x002e640000000000 */
[----:B-1----:R1:W-:Y:S01]  /*3780*/  SYNCS.ARRIVE.TRANS64.RED.A1T0 RZ, [R3+URZ], RZ ;  /* 0x000000ff03ff79a7 */ /* 0x0023e200081004ff */
[----:B------:R1:W3:Y:S01]  /*3790*/  @P0 SYNCS.PHASECHK.TRANS64.TRYWAIT P2, [UR4], R2 ;  /* 0x00000002ff0005a7 */ /* 0x0002e20008041104 */
[----:B------:R-:W-:Y:S01]  /*37a0*/  ULEA.HI UR4, UR30, UR30, URZ, 0x1 ;  /* 0x0000001e1e047291 */ /* 0x000fe2000f8f08ff */
[----:B--2---:R-:W-:-:S03]  /*37b0*/  LOP3.LUT P1, RZ, R6, 0x1, RZ, 0xc0, !PT ;  /* 0x0000000106ff7812 */ /* 0x004fc6000782c0ff */
[----:B------:R-:W-:Y:S02]  /*37c0*/  USHF.L.U32 UR11, UR4, 0x7, URZ ;  /* 0x00000007040b7899 */ /* 0x000fe400080006ff */
[----:B------:R-:W-:Y:S02]  /*37d0*/  ULOP3.LUT UR4, UR4, 0xffe, URZ, 0xc0, !UPT ;  /* 0x00000ffe04047892 */ /* 0x000fe4000f8ec0ff */
[----:B------:R-:W-:Y:S02]  /*37e0*/  ULOP3.LUT UR11, UR11, 0xffffff00, URZ, 0xc0, !UPT ;  /* 0xffffff000b0b7892 */ /* 0x000fe4000f8ec0ff */
[----:B------:R-:W-:Y:S02]  /*37f0*/  UIADD3 UR4, UPT, UPT, -UR4, UR30, URZ ;  /* 0x0000001e04047290 */ /* 0x000fe4000fffe1ff */
[----:B------:R-:W-:Y:S01]  /*3800*/  UIADD3 UR11, UPT, UPT, UR42, UR11, URZ ;  /* 0x0000000b2a0b7290 */ /* 0x000fe2000fffe0ff */
[----:B------:R-:W2:Y:S03]  /*3810*/  SYNCS.PHASECHK.TRANS64.TRYWAIT P0, [UR31+0xe0], R0 ;  /* 0x0000e000ff0075a7 */ /* 0x000ea6000800111f */
[----:B------:R-:W-:Y:S01]  /*3820*/  ULEA UR11, UR4, UR11, 0x14 ;  /* 0x0000000b040b7291 */ /* 0x000fe2000f8ea0ff */
[----:B-123--:R-:W-:Y:S11]  /*3830*/  @!P0 BRA `(.L_x_62) ;  /* 0x0000006400808947 */ /* 0x00eff60003800000 */
.L_x_152:
[----:B------:R-:W-:Y:S01]  /*3840*/  IADD3 R10, PT, PT, R10, 0x1, RZ ;  /* 0x000000010a0a7810 */ /* 0x000fe20007ffe0ff */
[----:B------:R-:W-:Y:S06]  /*3850*/  BRA.U !UP4, `(.L_x_63) ;  /* 0x000000010cc07547 */ /* 0x000fec000b800000 */
[----:B------:R-:W-:Y:S01]  /*3860*/  UPLOP3.LUT UP2, UPT, UPT, UPT, UPT, 0x40, 0x4 ;  /* 0x000000000004789c */ /* 0x000fe20003f4e870 */
[----:B------:R-:W-:Y:S01]  /*3870*/  UMOV UR23, UR41 ;  /* 0x0000002900177c82 */ /* 0x000fe20008000000 */
[----:B------:R-:W-:Y:S01]  /*3880*/  UMOV UR22, UR40 ;  /* 0x0000002800167c82 */ /* 0x000fe20008000000 */
[----:B------:R-:W-:-:S08]  /*3890*/  UMOV UR10, UR24 ;  /* 0x00000018000a7c82 */ /* 0x000fd00008000000 */
.L_x_66:
[----:B------:R-:W-:Y:S02]  /*38a0*/  UIADD3 UR23, UPT, UPT, UR23, 0x1, URZ ;  /* 0x0000000117177890 */ /* 0x000fe4000fffe0ff */
[----:B--2---:R-:W-:Y:S02]  /*38b0*/  ULEA UR5, UR10, UR26, 0x3 ;  /* 0x0000001a0a057291 */ /* 0x004fe4000f8e18ff */
[----:B------:R-:W-:Y:S01]  /*38c0*/  UISETP.NE.AND UP3, UPT, UR23, URZ, UPT ;  /* 0x000000ff1700728c */ /* 0x000fe2000bf65270 */
[----:B---3--:R-:W-:Y:S10]  /*38d0*/  @P2 BRA `(.L_x_64) ;  /* 0x00000000000c2947 */ /* 0x008ff40003800000 */
[----:B-1----:R-:W-:Y:S04]  /*38e0*/  SHF.L.U32 R2, R8, 0x1f, RZ ;  /* 0x0000001f08027819 */ /* 0x002fe800000006ff */
[----:B------:R-:W1:Y:S02]  /*38f0*/  SYNCS.PHASECHK.TRANS64.TRYWAIT P0, [UR5], R2 ;  /* 0x00000002ff0075a7 */ /* 0x000e640008001105 */
[----:B-1----:R-:W-:Y:S05]  /*3900*/  @!P0 BRA `(.L_x_65) ;  /* 0x0000006400648947 */ /* 0x002fea0003800000 */
.L_x_64:
[----:B------:R-:W-:Y:S01]  /*3910*/  UISETP.NE.AND UP0, UPT, UR22, 0x1, UPT ;  /* 0x000000011600788c */ /* 0x000fe2000bf05270 */
[----:B------:R-:W-:Y:S01]  /*3920*/  PLOP3.LUT P2, PT, PT, PT, PT, 0x80, 0x8 ;  /* 0x000000000008781c */ /* 0x000fe20003f4f070 */
[----:B------:R-:W-:Y:S02]  /*3930*/  UIADD3 UR4, UPT, UPT, UR10, 0x1, URZ ;  /* 0x000000010a047890 */ /* 0x000fe4000fffe0ff */
[----:B------:R-:W-:Y:S02]  /*3940*/  UIADD3 UR25, UPT, UPT, UR5, 0x28, URZ ;  /* 0x0000002805197890 */ /* 0x000fe4000fffe0ff */
[----:B------:R-:W-:Y:S01]  /*3950*/  UISETP.NE.AND UP1, UPT, UR4, 0x5, UPT ;  /* 0x000000050400788c */ /* 0x000fe2000bf25270 */
[----:B------:R-:W-:Y:S01]  /*3960*/  PLOP3.LUT P0, PT, PT, PT, UP0, 0x80, 0x8 ;  /* 0x000000000008781c */ /* 0x000fe20003f0f008 */
[----:B------:R-:W-:Y:S02]  /*3970*/  UIADD3 UR22, UPT, UPT, UR22, -0x1, URZ ;  /* 0xffffffff16167890 */ /* 0x000fe4000fffe0ff */
[----:B------:R-:W-:Y:S02]  /*3980*/  USEL UR6, URZ, 0x1, UP1 ;  /* 0x00000001ff067887 */ /* 0x000fe40008800000 */
[----:B------:R-:W-:Y:S01]  /*3990*/  USEL UR24, UR4, URZ, UP1 ;  /* 0x000000ff04187287 */ /* 0x000fe20008800000 */
[----:B------:R-:W-:Y:S01]  /*39a0*/  UMOV UR7, 0x40004040 ;  /* 0x4000404000077882 */ /* 0x000fe20000000000 */
[----:B------:R-:W-:Y:S02]  /*39b0*/  UMOV UR5, 0x40004040 ;  /* 0x4000404000057882 */ /* 0x000fe40000000000 */
[----:B------:R-:W-:Y:S01]  /*39c0*/  @UP0 ULEA UR4, UR24, UR26, 0x3 ;  /* 0x0000001a18040291 */ /* 0x000fe2000f8e18ff */
[----:B------:R-:W-:Y:S01]  /*39d0*/  LOP3.LUT R8, R8, UR6, RZ, 0x3c, !PT ;  /* 0x0000000608087c12 */ /* 0x000fe2000f8e3cff */
[----:B------:R-:W-:Y:S01]  /*39e0*/  ULEA UR6, UR10, UR29, 0xb ;  /* 0x0000001d0a067291 */ /* 0x000fe2000f8e58ff */
[----:B------:R-:W-:Y:S02]  /*39f0*/  UMOV UR21, 0x40004040 ;  /* 0x4000404000157882 */ /* 0x000fe40000000000 */
[----:B-1----:R-:W-:Y:S01]  /*3a00*/  @P0 SHF.L.U32 R0, R8, 0x1f, RZ ;  /* 0x0000001f08000819 */ /* 0x002fe200000006ff */
[----:B------:R-:W-:Y:S02]  /*3a10*/  UIADD3 UR20, UPT, UPT, UR6, 0x2, URZ ;  /* 0x0000000206147890 */ /* 0x000fe4000fffe0ff */
[----:B------:R-:W-:Y:S01]  /*3a20*/  UIADD3 UR16, UPT, UPT, UR6, 0x4, URZ ;  /* 0x0000000406107890 */ /* 0x000fe2000fffe0ff */
[----:B------:R2:W3:Y:S01]  /*3a30*/  @P0 SYNCS.PHASECHK.TRANS64.TRYWAIT P2, [UR4], R0 ;  /* 0x00000000ff0005a7 */ /* 0x0004e20008041104 */
[----:B------:R-:W-:Y:S02]  /*3a40*/  ULEA UR4, UR10, UR28, 0x9 ;  /* 0x0000001c0a047291 */ /* 0x000fe4000f8e48ff */
[----:B------:R-:W-:Y:S02]  /*3a50*/  UIADD3 UR12, UPT, UPT, UR6, 0x6, URZ ;  /* 0x00000006060c7890 */ /* 0x000fe4000fffe0ff */
[----:B------:R-:W-:Y:S02]  /*3a60*/  UIADD3 UR18, UPT, UPT, UR4, 0x2, URZ ;  /* 0x0000000204127890 */ /* 0x000fe4000fffe0ff */
[----:B------:R-:W-:Y:S02]  /*3a70*/  UIADD3 UR14, UPT, UPT, UR4, 0x4, URZ ;  /* 0x00000004040e7890 */ /* 0x000fe4000fffe0ff */
[----:B------:R-:W-:Y:S01]  /*3a80*/  UIADD3 UR8, UPT, UPT, UR4, 0x6, URZ ;  /* 0x0000000604087890 */ /* 0x000fe2000fffe0ff */
[----:B------:R2:W-:Y:S01]  /*3a90*/  UTCIMMA gdesc[UR4], gdesc[UR6], tmem[UR11], tmem[UR38], idesc[UR39], UP2 ;  /* 0x00ff2606040075ea */ /* 0x0005e2000900010b */
[----:B------:R-:W-:Y:S01]  /*3aa0*/  UPLOP3.LUT UP2, UPT, UPT, UPT, UPT, 0x80, 0x8 ;  /* 0x000000000008789c */ /* 0x000fe20003f4f070 */
[----:B------:R-:W-:Y:S01]  /*3ab0*/  UMOV UR19, 0x40004040 ;  /* 0x4000404000137882 */ /* 0x000fe20000000000 */
[----:B------:R-:W-:Y:S01]  /*3ac0*/  UMOV UR17, 0x40004040 ;  /* 0x4000404000117882 */ /* 0x000fe20000000000 */
[----:B------:R2:W-:Y:S01]  /*3ad0*/  UTCIMMA gdesc[UR18], gdesc[UR20], tmem[UR11], tmem[UR36], idesc[UR37], UPT ;  /* 0x00ff2414120075ea */ /* 0x0005e2000b80010b */
[----:B------:R-:W-:Y:S01]  /*3ae0*/  UMOV UR15, 0x40004040 ;  /* 0x40004040000f7882 */ /* 0x000fe20000000000 */
[----:B------:R-:W-:Y:S01]  /*3af0*/  UMOV UR13, 0x40004040 ;  /* 0x40004040000d7882 */ /* 0x000fe20000000000 */
[----:B------:R-:W-:Y:S01]  /*3b00*/  UMOV UR9, 0x40004040 ;  /* 0x4000404000097882 */ /* 0x000fe20000000000 */
[----:B------:R2:W-:Y:S01]  /*3b10*/  UTCIMMA gdesc[UR14], gdesc[UR16], tmem[UR11], tmem[UR34], idesc[UR35], UPT ;  /* 0x00ff22100e0075ea */ /* 0x0005e2000b80010b */
[----:B------:R2:W-:Y:S01]  /*3b20*/  UTCIMMA gdesc[UR8], gdesc[UR12], tmem[UR11], tmem[UR32], idesc[UR33], UPT ;  /* 0x00ff200c080075ea */ /* 0x0005e2000b80010b */
[----:B------:R2:W-:Y:S01]  /*3b30*/  UTCBAR.MULTICAST [UR25], URZ, UR27 ;  /* 0x000000ff190073e9 */ /* 0x0005e2000800081b */
[----:B------:R-:W-:Y:S01]  /*3b40*/  UMOV UR10, UR24 ;  /* 0x00000018000a7c82 */ /* 0x000fe20008000000 */
[----:B------:R-:W-:Y:S05]  /*3b50*/  BRA.U UP3, `(.L_x_66) ;  /* 0xfffffffd03507547 */ /* 0x000fea000b83ffff */
.L_x_63:
[----:B--2---:R-:W-:Y:S01]  /*3b60*/  UIADD3 UR4, UPT, UPT, UR30, 0x1, URZ ;  /* 0x000000011e047890 */ /* 0x004fe2000fffe0ff */
[C---:B------:R-:W-:Y:S01]  /*3b70*/  ISETP.NE.AND P0, PT, R10.reuse, 0x2, PT ;  /* 0x000000020a00780c */ /* 0x040fe20003f05270 */
[----:B------:R-:W-:Y:S02]  /*3b80*/  UIADD3 UR5, UPT, UPT, UR31, 0xc0, URZ ;  /* 0x000000c01f057890 */ /* 0x000fe4000fffe0ff */
[----:B------:R-:W-:Y:S01]  /*3b90*/  UISETP.NE.AND UP0, UPT, UR4, 0x4, UPT ;  /* 0x000000040400788c */ /* 0x000fe2000bf05270 */
[----:B-1----:R-:W-:Y:S02]  /*3ba0*/  SEL R0, RZ, 0x1, P0 ;  /* 0x00000001ff007807 */ /* 0x002fe40000000000 */
[----:B------:R-:W-:Y:S01]  /*3bb0*/  SEL R10, R10, RZ, P0 ;  /* 0x000000ff0a0a7207 */ /* 0x000fe20000000000 */
[----:B------:R-:W-:Y:S01]  /*3bc0*/  USEL UR6, URZ, 0x1, UP0 ;  /* 0x00000001ff067887 */ /* 0x000fe20008000000 */
[----:B------:R-:W-:Y:S01]  /*3bd0*/  LOP3.LUT R9, R9, R0, RZ, 0x3c, !PT ;  /* 0x0000000009097212 */ /* 0x000fe200078e3cff */
[----:B------:R-:W-:Y:S01]  /*3be0*/  USEL UR30, UR4, URZ, UP0 ;  /* 0x000000ff041e7287 */ /* 0x000fe20008000000 */
[----:B------:R1:W-:Y:S03]  /*3bf0*/  UTCBAR [UR5], URZ ;  /* 0x000000ff050073e9 */ /* 0x0003e600080000ff */
[----:B------:R-:W-:Y:S01]  /*3c00*/  LOP3.LUT R11, R11, UR6, RZ, 0x3c, !PT ;  /* 0x000000060b0b7c12 */ /* 0x000fe2000f8e3cff */
[----:B------:R-:W-:Y:S07]  /*3c10*/  @P1 BRA `(.L_x_67) ;  /* 0xfffffff800881947 */ /* 0x000fee000383ffff */
[----:B------:R-:W2:Y:S01]  /*3c20*/  S2UR UR8, SR_CgaCtaId ;  /* 0x00000000000879c3 */ /* 0x000ea20000008800 */
[----:B------:R-:W-:Y:S01]  /*3c30*/  ELECT P0, URZ, PT ;  /* 0x0000000000ff782f */ /* 0x000fe20003800000 */
[----:B------:R-:W-:Y:S01]  /*3c40*/  IMAD.MOV.U32 R0, RZ, RZ, 0x1 ;  /* 0x00000001ff007424 */ /* 0x000fe200078e00ff */
[----:B------:R-:W-:Y:S01]  /*3c50*/  UIADD3 UR26, UPT, UPT, UR26, 0xe0, URZ ;  /* 0x000000e01a1a7890 */ /* 0x000fe2000fffe0ff */
[----:B------:R-:W-:Y:S01]  /*3c60*/  SHF.L.U32 R2, R11, 0x1f, RZ ;  /* 0x0000001f0b027819 */ /* 0x000fe200000006ff */
[----:B------:R-:W-:-:S03]  /*3c70*/  UMOV UR4, 0x40 ;  /* 0x0000004000047882 */ /* 0x000fc60000000000 */
[----:B------:R-:W-:Y:S01]  /*3c80*/  UVIRTCOUNT.DEALLOC.SMPOOL 0x80 ;  /* 0x000000800000784c */ /* 0x000fe20000000000 */
[----:B--2---:R-:W-:Y:S02]  /*3c90*/  ULEA UR8, UR8, UR4, 0x18 ;  /* 0x0000000408087291 */ /* 0x004fe4000f8ec0ff */
[----:B------:R-:W-:-:S07]  /*3ca0*/  ULEA UR4, UR30, UR26, 0x3 ;  /* 0x0000001a1e047291 */ /* 0x000fce000f8e18ff */
[----:B------:R2:W-:Y:S02]  /*3cb0*/  @P0 STS.U8 [UR8+0x1c], R0 ;  /* 0x00001c00ff000988 */ /* 0x0005e40008000008 */
[----:B------:R-:W4:Y:S02]  /*3cc0*/  SYNCS.PHASECHK.TRANS64.TRYWAIT P0, [UR4], R2 ;  /* 0x00000002ff0075a7 */ /* 0x000f240008001104 */
[----:B--2-4-:R-:W-:Y:S05]  /*3cd0*/  @!P0 BRA `(.L_x_68) ;  /* 0x0000006000888947 */ /* 0x014fea0003800000 */
.L_x_155:
[----:B------:R-:W-:-:S04]  /*3ce0*/  UIADD3 UR4, UPT, UPT, UR30, 0x1, URZ ;  /* 0x000000011e047890 */ /* 0x000fc8000fffe0ff */
[----:B------:R-:W-:-:S04]  /*3cf0*/  UISETP.NE.AND UP0, UPT, UR4, 0x4, UPT ;  /* 0x000000040400788c */ /* 0x000fc8000bf05270 */
[----:B------:R-:W-:Y:S02]  /*3d00*/  USEL UR6, URZ, 0x1, UP0 ;  /* 0x00000001ff067887 */ /* 0x000fe40008000000 */
[----:B------:R-:W-:-:S04]  /*3d10*/  USEL UR4, UR4, URZ, UP0 ;  /* 0x000000ff04047287 */ /* 0x000fc80008000000 */
[----:B-1----:R-:W-:Y:S01]  /*3d20*/  ULEA UR5, UR4, UR26, 0x3 ;  /* 0x0000001a04057291 */ /* 0x002fe2000f8e18ff */
[----:B--2---:R-:W-:-:S04]  /*3d30*/  LOP3.LUT R2, R11, UR6, RZ, 0x3c, !PT ;  /* 0x000000060b027c12 */ /* 0x004fc8000f8e3cff */
[----:B------:R-:W-:-:S04]  /*3d40*/  SHF.L.U32 R3, R2, 0x1f, RZ ;  /* 0x0000001f02037819 */ /* 0x000fc800000006ff */
[----:B------:R-:W1:Y:S02]  /*3d50*/  SYNCS.PHASECHK.TRANS64.TRYWAIT P0, [UR5], R3 ;  /* 0x00000003ff0075a7 */ /* 0x000e640008001105 */
[----:B-1----:R-:W-:Y:S05]  /*3d60*/  @!P0 BRA `(.L_x_69) ;  /* 0x00000060007c8947 */ /* 0x002fea0003800000 */
.L_x_157:
        /* <DEDUP_REMOVED lines=9> */
.L_x_159:
[----:B------:R-:W-:-:S04]  /*3e00*/  UIADD3 UR4, UPT, UPT, UR4, 0x1, URZ ;  /* 0x0000000104047890 */ /* 0x000fc8000fffe0ff */
[----:B------:R-:W-:-:S04]  /*3e10*/  UISETP.NE.AND UP0, UPT, UR4, 0x4, UPT ;  /* 0x000000040400788c */ /* 0x000fc8000bf05270 */
[----:B------:R-:W-:Y:S02]  /*3e20*/  USEL UR5, URZ, 0x1, UP0 ;  /* 0x00000001ff057887 */ /* 0x000fe40008000000 */
[----:B------:R-:W-:-:S04]  /*3e30*/  USEL UR4, UR4, URZ, UP0 ;  /* 0x000000ff04047287 */ /* 0x000fc80008000000 */
[----:B------:R-:W-:Y:S01]  /*3e40*/  ULEA UR4, UR4, UR26, 0x3 ;  /* 0x0000001a04047291 */ /* 0x000fe2000f8e18ff */
[----:B------:R-:W-:-:S04]  /*3e50*/  LOP3.LUT R2, R2, UR5, RZ, 0x3c, !PT ;  /* 0x0000000502027c12 */ /* 0x000fc8000f8e3cff */
[----:B------:R-:W-:-:S04]  /*3e60*/  SHF.L.U32 R2, R2, 0x1f, RZ ;  /* 0x0000001f02027819 */ /* 0x000fc800000006ff */
[----:B------:R-:W2:Y:S02]  /*3e70*/  SYNCS.PHASECHK.TRANS64.TRYWAIT P0, [UR4], R2 ;  /* 0x00000002ff0075a7 */ /* 0x000ea40008001104 */
[----:B--2---:R-:W-:Y:S05]  /*3e80*/  @!P0 BRA `(.L_x_71) ;  /* 0x0000006000648947 */ /* 0x004fea0003800000 */
.L_x_161:
[----:B------:R-:W-:Y:S01]  /*3e90*/  NOP ;  /* 0x0000000000007918 */ /* 0x000fe20000000000 */
[----:B-1----:R-:W1:Y:S01]  /*3ea0*/  LDS R0, [UR8+0x14] ;  /* 0x00001408ff007984 */ /* 0x002e620008000800 */
[----:B------:R-:W-:Y:S01]  /*3eb0*/  ULOP3.LUT UR4, UR42, 0xffff, URZ, 0xc0, !UPT ;  /* 0x0000ffff2a047892 */ /* 0x000fe2000f8ec0ff */
[----:B------:R-:W-:Y:S01]  /*3ec0*/  UMOV UR5, 0xffff ;  /* 0x0000ffff00057882 */ /* 0x000fe20000000000 */
[----:B------:R-:W-:Y:S02]  /*3ed0*/  UMOV UR6, 0x1 ;  /* 0x0000000100067882 */ /* 0x000fe40000000000 */
[----:B------:R-:W-:-:S04]  /*3ee0*/  USHF.R.U32.HI UR4, URZ, 0x5, UR4 ;  /* 0x00000005ff047899 */ /* 0x000fc80008011604 */
[----:B------:R-:W-:Y:S02]  /*3ef0*/  USHF.L.U32 UR5, UR5, UR4, URZ ;  /* 0x0000000405057299 */ /* 0x000fe400080006ff */
[----:B------:R-:W-:-:S04]  /*3f00*/  USHF.L.U32 UR4, UR6, UR4, URZ ;  /* 0x0000000406047299 */ /* 0x000fc800080006ff */
[----:B-1----:R-:W-:-:S04]  /*3f10*/  LOP3.LUT R0, R0, UR5, RZ, 0xc0, !PT ;  /* 0x0000000500007c12 */ /* 0x002fc8000f8ec0ff */
[----:B------:R-:W-:-:S13]  /*3f20*/  ISETP.NE.AND P0, PT, R0, UR5, PT ;  /* 0x0000000500007c0c */ /* 0x000fda000bf05270 */
[----:B------:R-:W-:Y:S05]  /*3f30*/  @P0 BRA `(.L_x_72) ;  /* 0x0000000000580947 */ /* 0x000fea0003800000 */
[----:B------:R-:W1:Y:S02]  /*3f40*/  LDS R0, [UR8+0x18] ;  /* 0x00001808ff007984 */ /* 0x000e640008000800 */
[----:B-1----:R-:W-:-:S04]  /*3f50*/  LOP3.LUT R0, R0, UR4, RZ, 0xc0, !PT ;  /* 0x0000000400007c12 */ /* 0x002fc8000f8ec0ff */
[----:B------:R-:W-:-:S13]  /*3f60*/  ISETP.NE.AND P0, PT, R0, UR4, PT ;  /* 0x0000000400007c0c */ /* 0x000fda000bf05270 */
[----:B------:R-:W-:Y:S05]  /*3f70*/  @P0 BRA `(.L_x_73) ;  /* 0x00000000003c0947 */ /* 0x000fea0003800000 */
[----:B------:R-:W1:Y:S01]  /*3f80*/  S2R R2, SR_LANEID ;  /* 0x0000000000027919 */ /* 0x000e620000000000 */
[----:B------:R-:W-:-:S06]  /*3f90*/  ULOP3.LUT UR5, URZ, UR5, URZ, 0x33, !UPT ;  /* 0x00000005ff057292 */ /* 0x000fcc000f8e33ff */
[----:B------:R-:W-:-:S04]  /*3fa0*/  IMAD.U32 R0, RZ, RZ, UR5 ;  /* 0x00000005ff007e24 */ /* 0x000fc8000f8e00ff */
[----:B------:R2:W4:Y:S02]  /*3fb0*/  REDUX UR7, R0 ;  /* 0x00000000000773c4 */ /* 0x0005240000000000 */
[----:B------:R1:W-:Y:S01]  /*3fc0*/  UTCATOMSWS.AND URZ, UR5 ;  /* 0x0000000500ff79e3 */ /* 0x0003e20008000000 */
[----:B--2---:R-:W-:Y:S01]  /*3fd0*/  LOP3.LUT R0, RZ, UR4, RZ, 0x33, !PT ;  /* 0x00000004ff007c12 */ /* 0x004fe2000f8e33ff */
[----:B------:R-:W-:Y:S02]  /*3fe0*/  VOTEU.ANY UR4, UPT, PT ;  /* 0x0000000000047886 */ /* 0x000fe400038e0100 */
[----:B------:R-:W-:Y:S02]  /*3ff0*/  UFLO.U32 UR4, UR4 ;  /* 0x00000004000472bd */ /* 0x000fe400080e0000 */
[----:B------:R-:W2:Y:S04]  /*4000*/  REDUX UR6, R0 ;  /* 0x00000000000673c4 */ /* 0x000ea80000000000 */
[----:B-1----:R-:W-:-:S02]  /*4010*/  ISETP.EQ.U32.AND P0, PT, R2, UR4, PT ;  /* 0x0000000402007c0c */ /* 0x002fc4000bf02070 */
[----:B----4-:R-:W-:-:S11]  /*4020*/  MOV R2, UR7 ;  /* 0x0000000700027c02 */ /* 0x010fd60008000f00 */
[----:B------:R1:W-:Y:S01]  /*4030*/  @P0 ATOMS.AND RZ, [UR8+0x14], R2 ;  /* 0x00001402ffff098c */ /* 0x0003e2000a800008 */
[----:B--2---:R-:W-:-:S05]  /*4040*/  IMAD.U32 R0, RZ, RZ, UR6 ;  /* 0x00000006ff007e24 */ /* 0x004fca000f8e00ff */
[----:B------:R1:W-:Y:S01]  /*4050*/  @P0 ATOMS.AND RZ, [UR8+0x18], R0 ;  /* 0x00001800ffff098c */ /* 0x0003e2000a800008 */
[----:B------:R-:W-:Y:S05]  /*4060*/  BRA `(.L_x_74) ;  /* 0x0000000000147947 */ /* 0x000fea0003800000 */
.L_x_73:
[----:B------:R-:W-:Y:S02]  /*4070*/  MOV R2, 0x4090 ;  /* 0x0000409000027802 */ /* 0x000fe40000000f00 */
[----:B---3-5:R-:W-:Y:S05]  /*4080*/  CALL.REL.NOINC `($__internal_0_$__cuda_sm10x_tcgen05_guardrail_trap_col_being_dealloced_not_returned_by_alloc) ;  /* 0x0000006400487944 */ /* 0x028fea0003c00000 */
[----:B------:R-:W-:Y:S05]  /*4090*/  BRA `(.L_x_74) ;  /* 0x0000000000087947 */ /* 0x000fea0003800000 */
.L_x_72:
[----:B------:R-:W-:Y:S02]  /*40a0*/  MOV R2, 0x40c0 ;  /* 0x000040c000027802 */ /* 0x000fe40000000f00 */
[----:B---3-5:R-:W-:Y:S05]  /*40b0*/  CALL.REL.NOINC `($__internal_2_$__cuda_sm10x_tcgen05_guardrail_trap_unallocated_columns_being_dealloced) ;  /* 0x0000006400547944 */ /* 0x028fea0003c00000 */
.L_x_74:
[----:B------:R-:W-:Y:S01]  /*40c0*/  NOP ;  /* 0x0000000000007918 */ /* 0x000fe20000000000 */
[----:B------:R-:W-:Y:S05]  /*40d0*/  EXIT ;  /* 0x000000000000794d */ /* 0x000fea0003800000 */
.L_x_56:
[----:B------:R-:W-:-:S09]  /*40e0*/  UISETP.NE.OR UP0, UPT, UR17, 0x3, !UP5 ;  /* 0x000000031100788c */ /* 0x000fd2000ef05670 */
[----:B------:R-:W-:Y:S05]  /*40f0*/  BRA.U UP0, `(.L_x_75) ;  /* 0x0000001100547547 */ /* 0x000fea000b800000 */
[----:B------:R-:W2:Y:S01]  /*4100*/  LDCU UR31, c[0x0][0x370] ;  /* 0x00006e00ff1f77ac */ /* 0x000ea20008000800 */
[----:B------:R-:W3:Y:S01]  /*4110*/  LDC.64 R16, c[0x0][0x348] ;  /* 0x0000d200ff107b82 */ /* 0x000ee20000000a00 */
[----:B------:R-:W-:Y:S02]  /*4120*/  HFMA2 R13, -RZ, RZ, 0, 0 ;  /* 0x00000000ff0d7431 */ /* 0x000fe400000001ff */
[----:B------:R-:W-:Y:S01]  /*4130*/  IMAD.MOV.U32 R15, RZ, RZ, 0x1 ;  /* 0x00000001ff0f7424 */ /* 0x000fe200078e00ff */
[----:B------:R-:W2:Y:S01]  /*4140*/  LDCU.128 UR48, c[0x0][0xb10] ;  /* 0x00016200ff3077ac */ /* 0x000ea20008000c00 */
[----:B------:R-:W-:Y:S01]  /*4150*/  IMAD.MOV.U32 R14, RZ, RZ, RZ ;  /* 0x000000ffff0e7224 */ /* 0x000fe200078e00ff */
[----:B------:R-:W-:Y:S01]  /*4160*/  MOV R7, 0x1000 ;  /* 0x0000100000077802 */ /* 0x000fe20000000f00 */
[----:B------:R-:W4:Y:S01]  /*4170*/  LDCU UR30, c[0x0][0x374] ;  /* 0x00006e80ff1e77ac */ /* 0x000f220008000800 */
[----:B------:R-:W1:Y:S01]  /*4180*/  LDC.64 R2, c[0x0][0x888] ;  /* 0x00022200ff027b82 */ /* 0x000e620000000a00 */
[----:B------:R-:W4:Y:S01]  /*4190*/  LDCU UR15, c[0x0][0xb0c] ;  /* 0x00016180ff0f77ac */ /* 0x000f220008000800 */
[----:B------:R-:W3:Y:S06]  /*41a0*/  LDCU UR40, c[0x0][0xb20] ;  /* 0x00016400ff2877ac */ /* 0x000eec0008000800 */
[----:B------:R-:W1:Y:S01]  /*41b0*/  LDC.64 R4, c[0x0][0x890] ;  /* 0x00022400ff047b82 */ /* 0x000e620000000a00 */
[----:B------:R-:W3:Y:S01]  /*41c0*/  LDCU UR4, c[0x0][0xb30] ;  /* 0x00016600ff0477ac */ /* 0x000ee20008000800 */
[----:B------:R-:W-:Y:S01]  /*41d0*/  UMOV UR21, 0x400 ;  /* 0x0000040000157882 */ /* 0x000fe20000000000 */
[----:B--2---:R-:W-:-:S02]  /*41e0*/  UIMAD.WIDE.U32 UR6, UR31, UR48, URZ ;  /* 0x000000301f0672a5 */ /* 0x004fc4000f8e00ff */
[----:B----4-:R-:W-:Y:S02]  /*41f0*/  UIMAD.WIDE.U32 UR8, UR30, UR51, URZ ;  /* 0x000000331e0872a5 */ /* 0x010fe4000f8e00ff */
[----:B------:R-:W-:Y:S02]  /*4200*/  ULEA UR21, UR45, UR21, 0x18 ;  /* 0x000000152d157291 */ /* 0x000fe4000f8ec0ff */
[----:B------:R-:W-:Y:S02]  /*4210*/  UPLOP3.LUT UP3, UPT, UPT, UPT, UPT, 0x40, 0x4 ;  /* 0x000000000004789c */ /* 0x000fe40003f6e870 */
[----:B------:R-:W-:Y:S01]  /*4220*/  UIADD3 UR37, UPT, UPT, UR21, 0x68, URZ ;  /* 0x0000006815257890 */ /* 0x000fe2000fffe0ff */
[----:B------:R-:W-:Y:S01]  /*4230*/  UMOV UR6, UR7 ;  /* 0x0000000700067c82 */ /* 0x000fe20008000000 */
[----:B------:R-:W-:Y:S01]  /*4240*/  UMOV UR38, UR9 ;  /* 0x0000000900267c82 */ /* 0x000fe20008000000 */
[----:B------:R-:W-:Y:S02]  /*4250*/  UISETP.GE.AND UP0, UPT, UR42, 0x1, UPT ;  /* 0x000000012a00788c */ /* 0x000fe4000bf06270 */
[----:B------:R-:W-:Y:S01]  /*4260*/  UISETP.NE.AND UP4, UPT, UR42, 0x1, UPT ;  /* 0x000000012a00788c */ /* 0x000fe2000bf85270 */
[----:B------:R-:W2:Y:S01]  /*4270*/  LDCU.64 UR22, c[0x0][0xb28] ;  /* 0x00016500ff1677ac */ /* 0x000ea20008000a00 */
[----:B------:R-:W-:-:S02]  /*4280*/  UISETP.NE.AND UP6, UPT, UR15, 0x1, UPT ;  /* 0x000000010f00788c */ /* 0x000fc4000bfc5270 */
[----:B------:R-:W-:Y:S02]  /*4290*/  UISETP.NE.AND UP5, UPT, UR50, 0x1, UPT ;  /* 0x000000013200788c */ /* 0x000fe4000bfa5270 */
[----:B------:R-:W-:Y:S02]  /*42a0*/  UIADD3 UR33, UPT, UPT, UR21, 0x50, URZ ;  /* 0x0000005015217890 */ /* 0x000fe4000fffe0ff */
[----:B------:R-:W-:Y:S02]  /*42b0*/  UIADD3 UR25, UPT, UPT, UR21, 0x58, URZ ;  /* 0x0000005815197890 */ /* 0x000fe4000fffe0ff */
[----:B------:R-:W-:Y:S02]  /*42c0*/  UIADD3 UR17, UPT, UPT, UR21, 0x60, URZ ;  /* 0x0000006015117890 */ /* 0x000fe4000fffe0ff */
[----:B------:R-:W-:Y:S02]  /*42d0*/  UPRMT UR37, UR45, 0x654, UR37 ;  /* 0x000006542d257896 */ /* 0x000fe40008000025 */
[----:B------:R-:W-:-:S02]  /*42e0*/  USHF.R.U32.HI UR39, URZ, UR49, UR6 ;  /* 0x00000031ff277299 */ /* 0x000fc40008011606 */
[----:B---3--:R-:W-:Y:S02]  /*42f0*/  USHF.R.U32.HI UR38, URZ, UR40, UR38 ;  /* 0x00000028ff267299 */ /* 0x008fe40008011626 */
[----:B------:R-:W-:-:S11]  /*4300*/  UISETP.NE.AND UP2, UPT, UR4, 0x1, UPT ;  /* 0x000000010400788c */ /* 0x000fd6000bf45270 */
.L_x_86:
[C---:B------:R-:W-:Y:S02]  /*4310*/  LEA R12, R14.reuse, UR21, 0x3 ;  /* 0x000000150e0c7c11 */ /* 0x040fe4000f8e18ff */
[----:B------:R-:W-:Y:S02]  /*4320*/  SHF.L.U32 R0, R13, 0x1f, RZ ;  /* 0x0000001f0d007819 */ /* 0x000fe400000006ff */
[----:B------:R-:W-:Y:S02]  /*4330*/  LEA R8, R14, UR21, 0x4 ;  /* 0x000000150e087c11 */ /* 0x000fe4000f8e20ff */
[----:B---3--:R-:W3:Y:S02]  /*4340*/  SYNCS.PHASECHK.TRANS64.TRYWAIT P0, [R12+URZ+0xa0], R0 ;  /* 0x0000a0000c0075a7 */ /* 0x008ee400080011ff */
[----:B---3--:R-:W-:Y:S05]  /*4350*/  @!P0 BRA `(.L_x_76) ;  /* 0x0000005c00488947 */ /* 0x008fea0003800000 */
.L_x_162:
[----:B------:R-:W4:Y:S01]  /*4360*/  LDS.128 R8, [R8+0x130] ;  /* 0x0001300008087984 */ /* 0x000f220000000c00 */
[----:B------:R-:W-:Y:S01]  /*4370*/  UISETP.GE.AND UP0, UPT, UR42, 0x1, UPT ;  /* 0x000000012a00788c */ /* 0x000fe2000bf06270 */
[----:B------:R-:W-:Y:S01]  /*4380*/  @!PT LDS RZ, [RZ] ;  /* 0x00000000fffff984 */ /* 0x000fe20000000800 */
[----:B------:R-:W-:Y:S01]  /*4390*/  @!PT LDS RZ, [RZ] ;  /* 0x00000000fffff984 */ /* 0x000fe20000000800 */
[----:B------:R-:W-:Y:S01]  /*43a0*/  @!PT LDS RZ, [RZ] ;  /* 0x00000000fffff984 */ /* 0x000fe20000000800 */
[----:B------:R-:W-:Y:S01]  /*43b0*/  @!PT LDS RZ, [RZ] ;  /* 0x00000000fffff984 */ /* 0x000fe20000000800 */
[----:B------:R1:W-:Y:S06]  /*43c0*/  MEMBAR.ALL.CTA ;  /* 0x0000000000007992 */ /* 0x0003ec0000008000 */
[----:B-1----:R-:W1:Y:S01]  /*43d0*/  FENCE.VIEW.ASYNC.S ;  /* 0x00000000000073c6 */ /* 0x002e620000000000 */
[----:B----4-:R-:W-:Y:S11]  /*43e0*/  LOP3.LUT P0, RZ, R10, 0x1, RZ, 0xc0, !PT ;  /* 0x000000010aff7812 */ /* 0x010ff6000780c0ff */
[----:B------:R-:W-:Y:S02]  /*43f0*/  @!UPT UIADD3 URZ, UPT, UPT, URZ, URZ, URZ ;  /* 0x000000fffffff290 */ /* 0x000fe4000fffe0ff */
[----:B-1----:R-:W-:Y:S01]  /*4400*/  VOTEU.ANY UP1, P0 ;  /* 0x0000000000ff7886 */ /* 0x002fe20000020100 */
[----:B------:R-:W-:Y:S11]  /*4410*/  PLOP3.LUT P0, PT, PT, PT, UP1, 0x80, 0x8 ;  /* 0x000000000008781c */ /* 0x000ff60003f0f018 */
[----:B------:R-:W-:Y:S02]  /*4420*/  @!UPT UIADD3 URZ, UPT, UPT, URZ, URZ, URZ ;  /* 0x000000fffffff290 */ /* 0x000fe4000fffe0ff */
[----:B---3--:R-:W-:Y:S02]  /*4430*/  @P0 SHF.R.U32.HI R0, RZ, 0x10, R9 ;  /* 0x00000010ff000819 */ /* 0x008fe40000011609 */
[----:B------:R-:W-:Y:S02]  /*4440*/  @P0 MOV R6, R8 ;  /* 0x0000000800060202 */ /* 0x000fe40000000f00 */
[----:B------:R-:W-:Y:S01]  /*4450*/  @P0 R2UR UR4, R0 ;  /* 0x00000000000402ca */ /* 0x000fe200000e0000 */
[----:B------:R-:W-:Y:S01]  /*4460*/  VIADD R0, R12, 0xb0 ;  /* 0x000000b00c007836 */ /* 0x000fe20000000000 */
[----:B------:R-:W-:Y:S02]  /*4470*/  @P0 LOP3.LUT R8, R9, 0xffff, RZ, 0xc0, !PT ;  /* 0x0000ffff09080812 */ /* 0x000fe400078ec0ff */
[----:B------:R-:W-:Y:S02]  /*4480*/  @P0 R2UR UR6, R6 ;  /* 0x00000000060602ca */ /* 0x000fe400000e0000 */
[----:B------:R-:W-:Y:S02]  /*4490*/  PRMT R0, RZ, 0x654, R0 ;  /* 0x00000654ff007816 */ /* 0x000fe40000000000 */
[----:B------:R-:W-:Y:S02]  /*44a0*/  @P0 R2UR UR5, R8 ;  /* 0x00000000080502ca */ /* 0x000fe400000e0000 */
[----:B------:R1:W-:Y:S03]  /*44b0*/  SYNCS.ARRIVE.TRANS64.RED.A1T0 RZ, [R0+URZ], RZ ;  /* 0x000000ff00ff79a7 */ /* 0x0003e600081004ff */
[----:B------:R-:W-:Y:S04]  /*44c0*/  @UP1 UMOV UR29, UR4 ;  /* 0x00000004001d1c82 */ /* 0x000fe80008000000 */
[----:B------:R-:W-:Y:S04]  /*44d0*/  @UP1 UMOV UR14, UR6 ;  /* 0x00000006000e1c82 */ /* 0x000fe80008000000 */
[----:B------:R-:W-:Y:S01]  /*44e0*/  @UP1 UMOV UR13, UR5 ;  /* 0x00000005000d1c82 */ /* 0x000fe20008000000 */
[----:B------:R-:W-:Y:S05]  /*44f0*/  BRA.U !UP0, `(.L_x_77) ;  /* 0x0000000108a47547 */ /* 0x000fea000b800000 */
[----:B------:R-:W-:Y:S02]  /*4500*/  UIMAD.WIDE.U32 UR18, UR13, UR51, URZ ;  /* 0x000000330d1272a5 */ /* 0x000fe4000f8e00ff */
[----:B------:R-:W-:Y:S02]  /*4510*/  UIMAD.WIDE.U32 UR26, UR14, UR48, URZ ;  /* 0x000000300e1a72a5 */ /* 0x000fe4000f8e00ff */
[----:B------:R-:W-:Y:S02]  /*4520*/  USEL UR4, UR30, UR38, !UP5 ;  /* 0x000000261e047287 */ /* 0x000fe4000e800000 */
[----:B------:R-:W-:Y:S02]  /*4530*/  USEL UR7, UR31, UR39, !UP6 ;  /* 0x000000271f077287 */ /* 0x000fe4000f000000 */
[----:B--2---:R-:W-:Y:S02]  /*4540*/  UIMAD.WIDE.U32 UR8, UR4, UR22, URZ ;  /* 0x00000016040872a5 */ /* 0x004fe4000f8e00ff */
[----:B------:R-:W-:Y:S01]  /*4550*/  UIMAD.WIDE.U32 UR10, UR7, UR22, URZ ;  /* 0x00000016070a72a5 */ /* 0x000fe2000f8e00ff */
[----:B------:R-:W-:Y:S02]  /*4560*/  UMOV UR5, UR19 ;  /* 0x0000001300057c82 */ /* 0x000fe40008000000 */
[----:B------:R-:W-:Y:S03]  /*4570*/  USHF.R.U32.HI UR6, URZ, UR40, UR5 ;  /* 0x00000028ff067299 */ /* 0x000fe60008011605 */
[----:B------:R-:W-:Y:S01]  /*4580*/  UMOV UR5, UR27 ;  /* 0x0000001b00057c82 */ /* 0x000fe20008000000 */
[----:B------:R-:W-:Y:S02]  /*4590*/  USEL UR6, UR13, UR6, !UP5 ;  /* 0x000000060d067287 */ /* 0x000fe4000e800000 */
[----:B------:R-:W-:Y:S03]  /*45a0*/  USHF.R.U32.HI UR12, URZ, UR49, UR5 ;  /* 0x00000031ff0c7299 */ /* 0x000fe60008011605 */
[----:B------:R-:W-:Y:S02]  /*45b0*/  UMOV UR5, UR9 ;  /* 0x0000000900057c82 */ /* 0x000fe40008000000 */
[----:B------:R-:W-:Y:S03]  /*45c0*/  @UP4 USHF.R.U32.HI UR4, URZ, UR23, UR5 ;  /* 0x00000017ff044299 */ /* 0x000fe60008011605 */
[----:B------:R-:W-:Y:S01]  /*45d0*/  UMOV UR5, UR11 ;  /* 0x0000000b00057c82 */ /* 0x000fe20008000000 */
[----:B------:R-:W-:Y:S02]  /*45e0*/  UIMAD UR4, UR42, UR4, URZ ;  /* 0x000000042a0472a4 */ /* 0x000fe4000f8e02ff */
[----:B------:R-:W-:Y:S02]  /*45f0*/  @UP4 USHF.R.U32.HI UR7, URZ, UR23, UR5 ;  /* 0x00000017ff074299 */ /* 0x000fe40008011605 */
[----:B------:R-:W-:Y:S02]  /*4600*/  UIMAD.WIDE.U32 UR10, UR6, UR22, URZ ;  /* 0x00000016060a72a5 */ /* 0x000fe4000f8e00ff */
[----:B------:R-:W-:Y:S02]  /*4610*/  USEL UR5, UR14, UR12, !UP6 ;  /* 0x0000000c0e057287 */ /* 0x000fe4000f000000 */
[----:B------:R-:W-:Y:S02]  /*4620*/  UIMAD UR8, UR42, UR7, URZ ;  /* 0x000000072a0872a4 */ /* 0x000fe4000f8e02ff */
[----:B------:R-:W-:Y:S03]  /*4630*/  UISETP.GE.AND UP0, UPT, UR6, UR4, UPT ;  /* 0x000000040600728c */ /* 0x000fe6000bf06270 */
[----:B------:R-:W-:Y:S01]  /*4640*/  UMOV UR4, UR11 ;  /* 0x0000000b00047c82 */ /* 0x000fe20008000000 */
[----:B------:R-:W-:Y:S02]  /*4650*/  UISETP.GE.OR UP0, UPT, UR5, UR8, UP0 ;  /* 0x000000080500728c */ /* 0x000fe40008706670 */
[----:B------:R-:W-:Y:S02]  /*4660*/  USHF.R.U32.HI UR4, URZ, UR23, UR4 ;  /* 0x00000017ff047299 */ /* 0x000fe40008011604 */
[----:B------:R-:W-:Y:S02]  /*4670*/  UIMAD.WIDE.U32 UR8, UR5, UR22, URZ ;  /* 0x00000016050872a5 */ /* 0x000fe4000f8e00ff */
[----:B------:R-:W-:Y:S04]  /*4680*/  USEL UR10, UR6, UR4, !UP4 ;  /* 0x00000004060a7287 */ /* 0x000fe8000e000000 */
[----:B------:R-:W-:Y:S01]  /*4690*/  UIADD3 UR11, UPT, UPT, -UR10, URZ, URZ ;  /* 0x000000ff0a0b7290 */ /* 0x000fe2000fffe1ff */
[----:B------:R-:W-:Y:S02]  /*46a0*/  @!UP0 UMOV UR4, UR9 ;  /* 0x0000000900048c82 */ /* 0x000fe40008000000 */
[----:B------:R-:W-:Y:S02]  /*46b0*/  @!UP0 USHF.R.U32.HI UR4, URZ, UR23, UR4 ;  /* 0x00000017ff048299 */ /* 0x000fe40008011604 */
[----:B------:R-:W-:Y:S02]  /*46c0*/  UIMAD UR8, UR42, UR11, UR6 ;  /* 0x0000000b2a0872a4 */ /* 0x000fe4000f8e0206 */
[----:B------:R-:W-:Y:S04]  /*46d0*/  @!UP0 USEL UR4, UR5, UR4, !UP4 ;  /* 0x0000000405048287 */ /* 0x000fe8000e000000 */
[----:B------:R-:W-:Y:S02]  /*46e0*/  @!UP0 UIMAD UR8, UR7, UR8, UR4 ;  /* 0x00000008070882a4 */ /* 0x000fe4000f8e0204 */
[----:B------:R-:W-:Y:S02]  /*46f0*/  @!UP0 UIADD3 UR9, UPT, UPT, UR10, -UR4, URZ ;  /* 0x800000040a098290 */ /* 0x000fe4000fffe0ff */
[----:B------:R-:W-:Y:S02]  /*4700*/  UIADD3 UR4, UPT, UPT, -UR5, URZ, URZ ;  /* 0x000000ff05047290 */ /* 0x000fe4000fffe1ff */
[----:B------:R-:W-:Y:S02]  /*4710*/  UIADD3 UR7, UPT, UPT, -UR6, URZ, URZ ;  /* 0x000000ff06077290 */ /* 0x000fe4000fffe1ff */
[----:B------:R-:W-:Y:S02]  /*4720*/  @!UP0 UIMAD UR6, UR9, UR42, UR5 ;  /* 0x0000002a090682a4 */ /* 0x000fe4000f8e0205 */
[----:B------:R-:W-:Y:S02]  /*4730*/  UIMAD UR14, UR15, UR4, UR14 ;  /* 0x000000040f0e72a4 */ /* 0x000fe4000f8e020e */
[----:B------:R-:W-:Y:S01]  /*4740*/  UIMAD UR13, UR50, UR7, UR13 ;  /* 0x00000007320d72a4 */ /* 0x000fe2000f8e020d */
[----:B------:R-:W-:Y:S02]  /*4750*/  @!UP0 UMOV UR5, UR8 ;  /* 0x0000000800058c82 */ /* 0x000fe40008000000 */
[----:B------:R-:W-:Y:S02]  /*4760*/  UIMAD UR14, UR5, UR15, UR14 ;  /* 0x0000000f050e72a4 */ /* 0x000fe4000f8e020e */
[----:B------:R-:W-:Y:S11]  /*4770*/  UIMAD UR13, UR6, UR50, UR13 ;  /* 0x00000032060d72a4 */ /* 0x000ff6000f8e020d */
[----:B------:R-:W-:Y:S01]  /*4780*/  @!UPT UIADD3 URZ, UPT, UPT, URZ, URZ, URZ ;  /* 0x000000fffffff290 */ /* 0x000fe2000fffe0ff */
.L_x_77:
[----:B------:R-:W3:Y:S01]  /*4790*/  @!UP2 LDCU.128 UR8, c[0x0][0xb10] ;  /* 0x00016200ff08a7ac */ /* 0x000ee20008000c00 */
[C---:B------:R-:W-:Y:S02]  /*47a0*/  ISETP.NE.U32.AND P1, PT, R4.reuse, RZ, PT ;  /* 0x000000ff0400720c */ /* 0x040fe40003f25070 */
[----:B------:R-:W-:Y:S02]  /*47b0*/  ISETP.NE.U32.AND P0, PT, R4, RZ, PT ;  /* 0x000000ff0400720c */ /* 0x000fe40003f05070 */
[C---:B------:R-:W-:Y:S02]  /*47c0*/  ISETP.NE.AND.EX P1, PT, R5.reuse, RZ, PT, P1 ;  /* 0x000000ff0500720c */ /* 0x040fe40003f25310 */
[----:B------:R-:W-:Y:S01]  /*47d0*/  ISETP.NE.AND.EX P0, PT, R5, RZ, PT, P0 ;  /* 0x000000ff0500720c */ /* 0x000fe20003f05300 */
[----:B------:R-:W4:Y:S01]  /*47e0*/  @!UP2 LDCU UR5, c[0x0][0xb0c] ;  /* 0x00016180ff05a7ac */ /* 0x000f220008000800 */
[----:B------:R-:W-:Y:S01]  /*47f0*/  SHF.L.U32 R9, R15, 0x1f, RZ ;  /* 0x0000001f0f097819 */ /* 0x000fe200000006ff */
[----:B------:R-:W-:Y:S02]  /*4800*/  USHF.L.U32 UR35, UR16, 0x6, URZ ;  /* 0x0000000610237899 */ /* 0x000fe400080006ff */
[----:B------:R-:W-:Y:S02]  /*4810*/  USHF.L.U32 UR34, UR20, 0x8, URZ ;  /* 0x0000000814227899 */ /* 0x000fe400080006ff */
[----:B---3--:R-:W-:Y:S07]  /*4820*/  UIMAD.WIDE.U32 UR6, UR14, UR8, URZ ;  /* 0x000000080e0672a5 */ /* 0x008fee000f8e00ff */
[----:B------:R-:W-:Y:S01]  /*4830*/  @!UP2 UMOV UR4, UR7 ;  /* 0x000000070004ac82 */ /* 0x000fe20008000000 */
[----:B----4-:R-:W-:Y:S02]  /*4840*/  @!UP2 UISETP.NE.AND UP0, UPT, UR5, 0x1, UPT ;  /* 0x000000010500a88c */ /* 0x010fe4000bf05270 */
[----:B------:R-:W-:Y:S02]  /*4850*/  @!UP2 USHF.R.U32.HI UR4, URZ, UR9, UR4 ;  /* 0x00000009ff04a299 */ /* 0x000fe40008011604 */
[----:B------:R-:W-:Y:S02]  /*4860*/  UIMAD.WIDE.U32 UR6, UR13, UR11, URZ ;  /* 0x0000000b0d0672a5 */ /* 0x000fe4000f8e00ff */
[----:B------:R-:W-:Y:S02]  /*4870*/  @!UP2 USEL UR8, UR14, UR4, !UP0 ;  /* 0x000000040e08a287 */ /* 0x000fe4000c000000 */
[----:B------:R-:W-:Y:S03]  /*4880*/  @!UP2 UISETP.NE.AND UP0, UPT, UR10, 0x1, UPT ;  /* 0x000000010a00a88c */ /* 0x000fe6000bf05270 */
[----:B------:R-:W-:Y:S02]  /*4890*/  @!UP2 UMOV UR6, UR7 ;  /* 0x000000070006ac82 */ /* 0x000fe40008000000 */
[----:B------:R-:W3:Y:S02]  /*48a0*/  @!UP2 LDCU UR4, c[0x0][0xb20] ;  /* 0x00016400ff04a7ac */ /* 0x000ee40008000800 */
[----:B---3--:R-:W-:Y:S04]  /*48b0*/  @!UP2 USHF.R.U32.HI UR6, URZ, UR4, UR6 ;  /* 0x00000004ff06a299 */ /* 0x008fe80008011606 */
[----:B------:R-:W-:Y:S04]  /*48c0*/  @!UP2 USEL UR6, UR13, UR6, !UP0 ;  /* 0x000000060d06a287 */ /* 0x000fe8000c000000 */
[----:B------:R-:W-:Y:S02]  /*48d0*/  @!UP2 UIADD3 UR4, UPT, UPT, -UR8, UR6, URZ ;  /* 0x000000060804a290 */ /* 0x000fe4000fffe1ff */
[----:B------:R-:W-:Y:S02]  /*48e0*/  @!UP2 UIADD3 UR6, UPT, UPT, UR8, -UR6, URZ ;  /* 0x800000060806a290 */ /* 0x000fe4000fffe0ff */
[----:B------:R-:W-:Y:S02]  /*48f0*/  @!UP2 UIMAD UR14, UR4, UR5, UR14 ;  /* 0x00000005040ea2a4 */ /* 0x000fe4000f8e020e */
[----:B------:R-:W-:Y:S01]  /*4900*/  @!UP2 UIMAD UR13, UR6, UR10, UR13 ;  /* 0x0000000a060da2a4 */ /* 0x000fe2000f8e020d */
[----:B------:R-:W-:Y:S11]  /*4910*/  BRA.U UP3, `(.L_x_78) ;  /* 0x0000000103107547 */ /* 0x000ff6000b800000 */
[----:B------:R-:W-:Y:S04]  /*4920*/  MOV R6, UR46 ;  /* 0x0000002e00067c02 */ /* 0x000fe80008000f00 */
[----:B------:R-:W-:Y:S04]  /*4930*/  SHF.L.U32 R6, R6, 0x1f, RZ ;  /* 0x0000001f06067819 */ /* 0x000fe800000006ff */
[----:B------:R-:W3:Y:S02]  /*4940*/  SYNCS.PHASECHK.TRANS64.TRYWAIT P2, [UR21+0x98], R6 ;  /* 0x00009806ff0075a7 */ /* 0x000ee40008041115 */
[----:B---3--:R-:W-:Y:S05]  /*4950*/  @!P2 BRA `(.L_x_79) ;  /* 0x0000005400dca947 */ /* 0x008fea0003800000 */
.L_x_78:
[----:B------:R-:W-:Y:S05]  /*4960*/  @!P1 BRA `(.L_x_80) ;  /* 0x0000000000309947 */ /* 0x000fea0003800000 */
[----:B------:R-:W-:Y:S01]  /*4970*/  ISETP.NE.U32.AND P1, PT, R2, RZ, PT ;  /* 0x000000ff0200720c */ /* 0x000fe20003f25070 */
[----:B------:R-:W3:Y:S01]  /*4980*/  LDCU.64 UR4, c[0x0][0x358] ;  /* 0x00006b00ff0477ac */ /* 0x000ee20008000a00 */
[----:B------:R-:W-:Y:S02]  /*4990*/  IMAD.MOV.U32 R78, RZ, RZ, 0x1 ;  /* 0x00000001ff4e7424 */ /* 0x000fe400078e00ff */
[----:B------:R-:W-:Y:S11]  /*49a0*/  ISETP.NE.AND.EX P1, PT, R3, RZ, PT, P1 ;  /* 0x000000ff0300720c */ /* 0x000ff60003f25310 */
[----:B------:R-:W-:Y:S02]  /*49b0*/  @!UPT UIADD3 URZ, UPT, UPT, URZ, URZ, URZ ;  /* 0x000000fffffff290 */ /* 0x000fe4000fffe0ff */
[----:B------:R-:W4:Y:S01]  /*49c0*/  @P1 LDC.64 R10, c[0x0][0x888] ;  /* 0x00022200ff0a1b82 */ /* 0x000f220000000a00 */
[----:B-1----:R-:W-:Y:S04]  /*49d0*/  @P1 IMAD R0, R4, UR36, RZ ;  /* 0x0000002404001c24 */ /* 0x002fe8000f8e02ff */
[----:B----4-:R-:W-:Y:S04]  /*49e0*/  @P1 IMAD.WIDE R10, R0, 0x4, R10 ;  /* 0x00000004000a1825 */ /* 0x010fe800078e020a */
[----:B------:R-:W-:Y:S01]  /*49f0*/  HFMA2 R0, -RZ, RZ, 0, 5.9604644775390625e-08 ;  /* 0x00000001ff007431 */ /* 0x000fe200000001ff */
[----:B---3-5:R3:W5:Y:S04]  /*4a00*/  @P1 LDG.E R40, desc[UR4][R10.64] ;  /* 0x000000040a281981 */ /* 0x028768000c1e1900 */
[----:B------:R-:W-:Y:S01]  /*4a10*/  @!P1 PRMT R78, R0, 0x7610, R78 ;  /* 0x00007610004e9816 */ /* 0x000fe2000000004e */
[----:B---3--:R-:W4:Y:S06]  /*4a20*/  @!P1 LDC R40, c[0x0][0x880] ;  /* 0x00022000ff289b82 */ /* 0x008f2c0000000800 */
.L_x_80:
[----:B----45:R-:W-:Y:S01]  /*4a30*/  @!P0 ISETP.EQ.AND P1, PT, R40, RZ, PT ;  /* 0x000000ff2800820c */ /* 0x030fe20003f22270 */
[----:B------:R-:W-:Y:S01]  /*4a40*/  @!UPT UIADD3 URZ, UPT, UPT, URZ, URZ, URZ ;  /* 0x000000fffffff290 */ /* 0x000fe2000fffe0ff */
[----:B------:R-:W-:Y:S11]  /*4a50*/  @!P0 BRA `(.L_x_81) ;  /* 0x0000000000188947 */ /* 0x000ff60003800000 */
[----:B------:R-:W-:Y:S02]  /*4a60*/  LOP3.LUT P0, RZ, R78, 0xff, RZ, 0xc0, !PT ;  /* 0x000000ff4eff7812 */ /* 0x000fe4000780c0ff */
[----:B------:R-:W-:Y:S04]  /*4a70*/  ISETP.NE.U32.AND P1, PT, R2, RZ, PT ;  /* 0x000000ff0200720c */ /* 0x000fe80003f25070 */
[----:B------:R-:W-:Y:S04]  /*4a80*/  ISETP.NE.AND.EX P1, PT, R3, RZ, PT, P1 ;  /* 0x000000ff0300720c */ /* 0x000fe80003f25310 */
[----:B------:R-:W-:Y:S03]  /*4a90*/  PLOP3.LUT P1, PT, P1, PT, PT, 0x8, 0x80 ;  /* 0x000000000080781c */ /* 0x000fe60000f2e170 */
[----:B------:R-:W-:Y:S11]  /*4aa0*/  @P0 ISETP.EQ.AND P1, PT, R40, RZ, PT ;  /* 0x000000ff2800020c */ /* 0x000ff60003f22270 */
[----:B------:R-:W-:Y:S02]  /*4ab0*/  @!UPT UIADD3 URZ, UPT, UPT, URZ, URZ, URZ ;  /* 0x000000fffffff290 */ /* 0x000fe4000fffe0ff */
.L_x_81:
[----:B------:R-:W3:Y:S01]  /*4ac0*/  SYNCS.PHASECHK.TRANS64.TRYWAIT P2, [UR21+0x70], R9 ;  /* 0x00007009ff0075a7 */ /* 0x000ee20008041115 */
[----:B------:R-:W-:Y:S04]  /*4ad0*/  ELECT P0, URZ, PT ;  /* 0x0000000000ff782f */ /* 0x000fe80003800000 */
[----:B------:R-:W-:Y:S11]  /*4ae0*/  PLOP3.LUT P1, PT, P1, P0, PT, 0xf2, 0x2f ;  /* 0x00000000002f781c */ /* 0x000ff60000f21e72 */
[----:B------:R-:W-:Y:S02]  /*4af0*/  @!UPT UIADD3 URZ, UPT, UPT, URZ, URZ, URZ ;  /* 0x000000fffffff290 */ /* 0x000fe4000fffe0ff */
[----:B------:R-:W-:Y:S05]  /*4b00*/  @!P1 IADD3 R8, P0, PT, R16, 0x580, RZ ;  /* 0x0000058010089810 */ /* 0x000fea0007f1e0ff */
[----:B-1----:R-:W-:Y:S01]  /*4b10*/  @!P1 IMAD.X R6, RZ, RZ, R17, P0 ;  /* 0x000000ffff069224 */ /* 0x002fe200000e0611 */
[----:B---3--:R-:W-:Y:S07]  /*4b20*/  @!P2 BRA `(.L_x_82) ;  /* 0x000000540080a947 */ /* 0x008fee0003800000 */
.L_x_165:
[----:B------:R-:W-:Y:S01]  /*4b30*/  @!P1 R2UR UR5, R8 ;  /* 0x00000000080592ca */ /* 0x000fe200000e0000 */
[----:B------:R-:W-:Y:S01]  /*4b40*/  VOTEU.ALL UP0, P1 ;  /* 0x0000000000ff7886 */ /* 0x000fe20000800000 */
[----:B------:R-:W-:Y:S01]  /*4b50*/  @!P1 R2UR UR4, R6 ;  /* 0x00000000060492ca */ /* 0x000fe200000e0000 */
[----:B-1----:R-:W-:Y:S01]  /*4b60*/  @!P1 IMAD.MOV.U32 R0, RZ, RZ, 0x1000 ;  /* 0x00001000ff009424 */ /* 0x002fe200078e00ff */
[----:B------:R-:W-:Y:S01]  /*4b70*/  UMOV UR8, 0x0 ;  /* 0x0000000000087882 */ /* 0x000fe20000000000 */
[----:B------:R-:W-:Y:S01]  /*4b80*/  UMOV UR9, 0x10000000 ;  /* 0x1000000000097882 */ /* 0x000fe20000000000 */
[----:B------:R-:W-:Y:S01]  /*4b90*/  @!UP0 UIADD3 UR32, UPT, UPT, UR21, 0x200, URZ ;  /* 0x0000020015208890 */ /* 0x000fe2000fffe0ff */
[----:B------:R-:W-:Y:S01]  /*4ba0*/  @!P1 IADD3 R8, P0, PT, R16, 0x580, RZ ;  /* 0x0000058010089810 */ /* 0x000fe20007f1e0ff */
[----:B------:R-:W-:Y:S01]  /*4bb0*/  VOTEU.ALL UP0, P1 ;  /* 0x0000000000ff7886 */ /* 0x000fe20000800000 */
[----:B------:R-:W-:Y:S03]  /*4bc0*/  UPRMT UR6, UR45, 0x654, UR33 ;  /* 0x000006542d067896 */ /* 0x000fe60008000021 */
[----:B------:R-:W-:Y:S02]  /*4bd0*/  @!P1 IMAD.X R6, RZ, RZ, R17, P0 ;  /* 0x000000ffff069224 */ /* 0x000fe400000e0611 */
[----:B------:R-:W-:Y:S02]  /*4be0*/  IMAD.U32 R10, RZ, RZ, UR5 ;  /* 0x00000005ff0a7e24 */ /* 0x000fe4000f8e00ff */
[----:B------:R-:W-:Y:S03]  /*4bf0*/  IMAD.U32 R11, RZ, RZ, UR4 ;  /* 0x00000004ff0b7e24 */ /* 0x000fe6000f8e00ff */
[----:B------:R-:W-:Y:S02]  /*4c00*/  @!P1 R2UR UR4, R10 ;  /* 0x000000000a0492ca */ /* 0x000fe400000e0000 */
[----:B------:R-:W-:Y:S11]  /*4c10*/  @!P1 R2UR UR5, R11 ;  /* 0x000000000b0592ca */ /* 0x000ff600000e0000 */
[----:B------:R-:W-:Y:S02]  /*4c20*/  @!UPT UIADD3 URZ, UPT, UPT, URZ, URZ, URZ ;  /* 0x000000fffffff290 */ /* 0x000fe4000fffe0ff */
[----:B------:R1:W-:Y:S01]  /*4c30*/  @!UP0 UTMALDG.3D [UR32], [UR4], desc[UR8] ;  /* 0x00000820040085b4 */ /* 0x0003e20008011000 */
[----:B------:R1:W-:Y:S01]  /*4c40*/  @!P1 SYNCS.ARRIVE.TRANS64.RED.A0TR RZ, [UR21+0x50], R0 ;  /* 0x00005000ffff99a7 */ /* 0x0003e20008300415 */
[----:B------:R-:W-:Y:S01]  /*4c50*/  SYNCS.ARRIVE.TRANS64.RED.A1T0 RZ, [UR6], RZ ;  /* 0x000000ffffff79a7 */ /* 0x000fe20008100406 */
[----:B------:R-:W3:Y:S02]  /*4c60*/  SYNCS.PHASECHK.TRANS64.TRYWAIT P2, [UR21+0x78], R9 ;  /* 0x00007809ff0075a7 */ /* 0x000ee40008041115 */
[----:B-1-3--:R-:W-:Y:S05]  /*4c70*/  @!P2 BRA `(.L_x_83) ;  /* 0x000000540044a947 */ /* 0x00afea0003800000 */
.L_x_167:
        /* <DEDUP_REMOVED lines=8> */
[----:B------:R-:W-:Y:S01]  /*4d00*/  @!UP0 UIADD3 UR24, UPT, UPT, UR21, 0x1200, URZ ;  /* 0x0000120015188890 */ /* 0x000fe2000fffe0ff */
[----:B------:R-:W-:Y:S01]  /*4d10*/  VOTEU.ALL UP0, P1 ;  /* 0x0000000000ff7886 */ /* 0x000fe20000800000 */
[----:B------:R-:W-:Y:S01]  /*4d20*/  UMOV UR27, UR35 ;  /* 0x00000023001b7c82 */ /* 0x000fe20008000000 */
[----:B------:R-:W-:Y:S02]  /*4d30*/  UMOV UR28, UR36 ;  /* 0x00000024001c7c82 */ /* 0x000fe40008000000 */
[----:B------:R-:W-:Y:S01]  /*4d40*/  IMAD.U32 R10, RZ, RZ, UR5 ;  /* 0x00000005ff0a7e24 */ /* 0x000fe2000f8e00ff */
[----:B------:R-:W-:Y:S01]  /*4d50*/  UPRMT UR6, UR45, 0x654, UR25 ;  /* 0x000006542d067896 */ /* 0x000fe20008000019 */
[----:B------:R-:W-:Y:S02]  /*4d60*/  IMAD.U32 R11, RZ, RZ, UR4 ;  /* 0x00000004ff0b7e24 */ /* 0x000fe4000f8e00ff */
[----:B------:R-:W-:Y:S01]  /*4d70*/  @!P1 IMAD.X R6, RZ, RZ, R17, P0 ;  /* 0x000000ffff069224 */ /* 0x000fe200000e0611 */
        /* <DEDUP_REMOVED lines=8> */
.L_x_169:
[----:B------:R-:W-:Y:S01]  /*4e00*/  @!P1 R2UR UR5, R8 ;  /* 0x00000000080592ca */ /* 0x000fe200000e0000 */
[----:B------:R-:W-:Y:S01]  /*4e10*/  VOTEU.ALL UP0, P1 ;  /* 0x0000000000ff7886 */ /* 0x000fe20000800000 */
[----:B------:R-:W-:Y:S01]  /*4e20*/  @!P1 R2UR UR4, R6 ;  /* 0x00000000060492ca */ /* 0x000fe200000e0000 */
[----:B-1----:R-:W-:Y:S01]  /*4e30*/  @!P1 IMAD.MOV.U32 R0, RZ, RZ, 0x1000 ;  /* 0x00001000ff009424 */ /* 0x002fe200078e00ff */
[----:B------:R-:W-:Y:S01]  /*4e40*/  UMOV UR8, 0x0 ;  /* 0x0000000000087882 */ /* 0x000fe20000000000 */
[----:B------:R-:W-:Y:S01]  /*4e50*/  UMOV UR9, 0x10000000 ;  /* 0x1000000000097882 */ /* 0x000fe20000000000 */
[----:B------:R-:W-:Y:S01]  /*4e60*/  @!UP0 UIADD3 UR18, UPT, UPT, UR34, 0x80, URZ ;  /* 0x0000008022128890 */ /* 0x000fe2000fffe0ff */
[----:B------:R-:W-:Y:S01]  /*4e70*/  VIADD R14, R14, 0x1 ;  /* 0x000000010e0e7836 */ /* 0x000fe20000000000 */
[----:B------:R-:W-:Y:S01]  /*4e80*/  @!UP0 UIADD3 UR16, UPT, UPT, UR21, 0x2200, URZ ;  /* 0x0000220015108890 */ /* 0x000fe2000fffe0ff */
[----:B------:R-:W-:Y:S01]  /*4e90*/  VOTEU.ALL UP0, P1 ;  /* 0x0000000000ff7886 */ /* 0x000fe20000800000 */
[----:B------:R-:W-:Y:S01]  /*4ea0*/  UMOV UR19, UR35 ;  /* 0x0000002300137c82 */ /* 0x000fe20008000000 */
[----:B------:R-:W-:Y:S02]  /*4eb0*/  UMOV UR20, UR36 ;  /* 0x0000002400147c82 */ /* 0x000fe40008000000 */
[----:B------:R-:W-:Y:S01]  /*4ec0*/  IMAD.U32 R10, RZ, RZ, UR5 ;  /* 0x00000005ff0a7e24 */ /* 0x000fe2000f8e00ff */
[----:B------:R-:W-:Y:S01]  /*4ed0*/  UPRMT UR6, UR45, 0x654, UR17 ;  /* 0x000006542d067896 */ /* 0x000fe20008000011 */
        /* <DEDUP_REMOVED lines=9> */
.L_x_171:
[----:B------:R-:W-:Y:S01]  /*4f70*/  @!P1 IADD3 R6, P0, PT, R16, 0x580, RZ ;  /* 0x0000058010069810 */ /* 0x000fe20007f1e0ff */
[----:B------:R-:W-:Y:S01]  /*4f80*/  VOTEU.ALL UP0, P1 ;  /* 0x0000000000ff7886 */ /* 0x000fe20000800000 */
[----:B------:R-:W-:Y:S01]  /*4f90*/  UMOV UR6, 0x0 ;  /* 0x0000000000067882 */ /* 0x000fe20000000000 */
[----:B------:R-:W-:Y:S01]  /*4fa0*/  UMOV UR7, 0x10000000 ;  /* 0x1000000000077882 */ /* 0x000fe20000000000 */
[----:B------:R-:W-:Y:S01]  /*4fb0*/  @!P1 R2UR UR5, R6 ;  /* 0x00000000060592ca */ /* 0x000fe200000e0000 */
[----:B-1----:R-:W-:Y:S01]  /*4fc0*/  @!P1 IMAD.X R0, RZ, RZ, R17, P0 ;  /* 0x000000ffff009224 */ /* 0x002fe200000e0611 */
[----:B------:R-:W-:Y:S01]  /*4fd0*/  @!UP0 UIADD3 UR10, UPT, UPT, UR34, 0xc0, URZ ;  /* 0x000000c0220a8890 */ /* 0x000fe2000fffe0ff */
[----:B------:R-:W-:Y:S01]  /*4fe0*/  R2UR UR16, R80 ;  /* 0x00000000501072ca */ /* 0x000fe200000e0000 */
[----:B------:R-:W-:Y:S01]  /*4ff0*/  @!UP0 UIADD3 UR8, UPT, UPT, UR21, 0x3200, URZ ;  /* 0x0000320015088890 */ /* 0x000fe2000fffe0ff */
[----:B------:R-:W-:Y:S01]  /*5000*/  ISETP.NE.AND P0, PT, R14, 0x2, PT ;  /* 0x000000020e00780c */ /* 0x000fe20003f05270 */
[----:B------:R-:W-:Y:S01]  /*5010*/  @!UP0 UIADD3 UR9, UPT, UPT, UR21, 0x68, URZ ;  /* 0x0000006815098890 */ /* 0x000fe2000fffe0ff */
[----:B------:R-:W-:Y:S01]  /*5020*/  @!P1 R2UR UR4, R0 ;  /* 0x00000000000492ca */ /* 0x000fe200000e0000 */
[----:B------:R-:W-:Y:S01]  /*5030*/  VOTEU.ALL UP0, P1 ;  /* 0x0000000000ff7886 */ /* 0x000fe20000800000 */
[----:B------:R-:W-:Y:S01]  /*5040*/  UMOV UR11, UR35 ;  /* 0x00000023000b7c82 */ /* 0x000fe20008000000 */
[----:B------:R-:W-:Y:S01]  /*5050*/  UMOV UR12, UR36 ;  /* 0x00000024000c7c82 */ /* 0x000fe20008000000 */
[----:B------:R-:W-:Y:S01]  /*5060*/  SEL R0, RZ, 0x1, P0 ;  /* 0x00000001ff007807 */ /* 0x000fe20000000000 */
[----:B------:R-:W-:Y:S01]  /*5070*/  UIADD3 UR20, UPT, UPT, UR13, UR61, URZ ;  /* 0x0000003d0d147290 */ /* 0x000fe2000fffe0ff */
[----:B------:R-:W-:Y:S01]  /*5080*/  IMAD.U32 R8, RZ, RZ, UR5 ;  /* 0x00000005ff087e24 */ /* 0x000fe2000f8e00ff */
[----:B------:R-:W-:Y:S01]  /*5090*/  LOP3.LUT R15, R15, 0x1, RZ, 0x3c, !PT ;  /* 0x000000010f0f7812 */ /* 0x000fe200078e3cff */
[----:B------:R-:W-:Y:S01]  /*50a0*/  UPLOP3.LUT UP3, UPT, UPT, UPT, UPT, 0x80, 0x8 ;  /* 0x000000000008789c */ /* 0x000fe20003f6f070 */
[----:B------:R-:W-:Y:S01]  /*50b0*/  LOP3.LUT R13, R13, R0, RZ, 0x3c, !PT ;  /* 0x000000000d0d7212 */ /* 0x000fe200078e3cff */
[----:B------:R-:W-:Y:S01]  /*50c0*/  UIADD3 UR16, UPT, UPT, UR14, UR16, URZ ;  /* 0x000000100e107290 */ /* 0x000fe2000fffe0ff */
[----:B------:R-:W-:Y:S01]  /*50d0*/  SEL R14, R14, RZ, P0 ;  /* 0x000000ff0e0e7207 */ /* 0x000fe20000000000 */
[----:B------:R-:W-:Y:S01]  /*50e0*/  UMOV UR36, UR29 ;  /* 0x0000001d00247c82 */ /* 0x000fe20008000000 */
[----:B------:R-:W-:Y:S01]  /*50f0*/  IMAD.U32 R9, RZ, RZ, UR4 ;  /* 0x00000004ff097e24 */ /* 0x000fe2000f8e00ff */
[----:B------:R-:W-:Y:S04]  /*5100*/  @!P1 R2UR UR4, R8 ;  /* 0x00000000080492ca */ /* 0x000fe800000e0000 */
[----:B------:R-:W-:Y:S11]  /*5110*/  @!P1 R2UR UR5, R9 ;  /* 0x00000000090592ca */ /* 0x000ff600000e0000 */
[----:B------:R-:W-:Y:S02]  /*5120*/  @!UPT UIADD3 URZ, UPT, UPT, URZ, URZ, URZ ;  /* 0x000000fffffff290 */ /* 0x000fe4000fffe0ff */
[----:B------:R3:W-:Y:S01]  /*5130*/  @!UP0 UTMALDG.3D [UR8], [UR4], desc[UR6] ;  /* 0x00000608040085b4 */ /* 0x0007e20008011000 */
[----:B------:R3:W-:Y:S01]  /*5140*/  @!P1 SYNCS.ARRIVE.TRANS64.RED.A0TR RZ, [UR21+0x68], R7 ;  /* 0x00006807ffff99a7 */ /* 0x0007e20008300415 */
[----:B------:R-:W-:Y:S01]  /*5150*/  SYNCS.ARRIVE.TRANS64.RED.A1T0 RZ, [UR37], RZ ;  /* 0x000000ffffff79a7 */ /* 0x000fe20008100425 */
[----:B------:R-:W-:Y:S05]  /*5160*/  BRA.U UP1, `(.L_x_86) ;  /* 0xfffffff101687547 */ /* 0x000fea000b83ffff */
[----:B------:R-:W-:-:S04]  /*5170*/  SHF.L.U32 R2, R15, 0x1f, RZ ;  /* 0x0000001f0f027819 */ /* 0x000fc800000006ff */
[----:B------:R-:W1:Y:S02]  /*5180*/  SYNCS.PHASECHK.TRANS64.TRYWAIT P0, [UR21+0x70], R2 ;  /* 0x00007002ff0075a7 */ /* 0x000e640008001115 */
[----:B-1----:R-:W-:Y:S05]  /*5190*/  @!P0 BRA `(.L_x_87) ;  /* 0x0000005000448947 */ /* 0x002fea0003800000 */
.L_x_173:
[----:B------:R-:W4:Y:S02]  /*51a0*/  SYNCS.PHASECHK.TRANS64.TRYWAIT P0, [UR21+0x78], R2 ;  /* 0x00007802ff0075a7 */ /* 0x000f240008001115 */
[----:B----4-:R-:W-:Y:S05]  /*51b0*/  @!P0 BRA `(.L_x_88) ;  /* 0x0000005000548947 */ /* 0x010fea0003800000 */
.L_x_175:
[----:B------:R-:W4:Y:S02]  /*51c0*/  SYNCS.PHASECHK.TRANS64.TRYWAIT P0, [UR21+0x80], R2 ;  /* 0x00008002ff0075a7 */ /* 0x000f240008001115 */
[----:B----4-:R-:W-:Y:S05]  /*51d0*/  @!P0 BRA `(.L_x_89) ;  /* 0x0000005000648947 */ /* 0x010fea0003800000 */
.L_x_177:
[----:B-1----:R-:W-:-:S07]  /*51e0*/  MOV R0, UR21 ;  /* 0x0000001500007c02 */ /* 0x002fce0008000f00 */
.L_x_90:
[----:B-1----:R-:W-:-:S04]  /*51f0*/  SHF.L.U32 R2, R15, 0x1f, RZ ;  /* 0x0000001f0f027819 */ /* 0x002fc800000006ff */
[----:B------:R1:W4:Y:S03]  /*5200*/  SYNCS.PHASECHK.TRANS64.TRYWAIT P0, [R0+URZ+0x88], R2 ;  /* 0x00008802000075a7 */ /* 0x00032600080011ff */
[----:B----4-:R-:W-:Y:S05]  /*5210*/  @!P0 NANOSLEEP.SYNCS 0x989680 ;  /* 0x009896800000895d */ /* 0x010fea0003900000 */
[----:B------:R-:W4:Y:S02]  /*5220*/  @!P0 SYNCS.PHASECHK.TRANS64 P0, [R0+URZ+0x88], R2 ;  /* 0x00008802000085a7 */ /* 0x000f2400080010ff */
[----:B--234-:R-:W-:Y:S05]  /*5230*/  @P0 EXIT ;  /* 0x000000000000094d */ /* 0x01cfea0003800000 */
[----:B------:R-:W-:Y:S05]  /*5240*/  BRA `(.L_x_90) ;  /* 0xfffffffc00e87947 */ /* 0x000fea000383ffff */
.L_x_75:
[----:B------:R-:W-:-:S06]  /*5250*/  UISETP.GE.AND UP0, UPT, UR17, 0x4, UPT ;  /* 0x000000041100788c */ /* 0x000fcc000bf06270 */
[----:B------:R-:W-:-:S13]  /*5260*/  PLOP3.LUT P0, PT, PT, PT, UP0, 0x80, 0x8 ;  /* 0x000000000008781c */ /* 0x000fda0003f0f008 */
[----:B-1----:R-:W-:Y:S05]  /*5270*/  @!P0 EXIT ;  /* 0x000000000000894d */ /* 0x002fea0003800000 */
[----:B------:R-:W-:Y:S01]  /*5280*/  BAR.SYNC.DEFER_BLOCKING 0x6, 0xa0 ;  /* 0x0182800000007b1d */ /* 0x000fe20000010000 */
[C---:B------:R-:W-:Y:S01]  /*5290*/  IMAD.SHL.U32 R5, R87.reuse, 0x40, RZ ;  /* 0x0000004057057824 */ /* 0x040fe200078e00ff */
[C---:B------:R-:W-:Y:S01]  /*52a0*/  LOP3.LUT R89, R87.reuse, 0x60, RZ, 0xc0, !PT ;  /* 0x0000006057597812 */ /* 0x040fe200078ec0ff */
[C---:B------:R-:W-:Y:S02]  /*52b0*/  IMAD.SHL.U32 R69, R87.reuse, 0x20, RZ ;  /* 0x0000002057457824 */ /* 0x040fe400078e00ff */
[----:B------:R-:W-:Y:S02]  /*52c0*/  HFMA2 R36, -RZ, RZ, 0, 0 ;  /* 0x00000000ff247431 */ /* 0x000fe400000001ff */
[----:B------:R-:W-:Y:S01]  /*52d0*/  IMAD.SHL.U32 R4, R87, 0x8, RZ ;  /* 0x0000000857047824 */ /* 0x000fe200078e00ff */
[----:B------:R-:W-:Y:S01]  /*52e0*/  UMOV UR44, 0x400 ;  /* 0x00000400002c7882 */ /* 0x000fe20000000000 */
[----:B------:R-:W1:Y:S01]  /*52f0*/  LDC.64 R74, c[0x0][0x888] ;  /* 0x00022200ff4a7b82 */ /* 0x000e620000000a00 */
[----:B------:R-:W-:Y:S01]  /*5300*/  ULEA UR44, UR45, UR44, 0x18 ;  /* 0x0000002c2d2c7291 */ /* 0x000fe2000f8ec0ff */
[----:B------:R-:W-:Y:S01]  /*5310*/  LOP3.LUT R6, R5, 0x180, RZ, 0xc0, !PT ;  /* 0x0000018005067812 */ /* 0x000fe200078ec0ff */
[----:B------:R-:W-:Y:S01]  /*5320*/  IMAD.U32 R37, R87, 0x10000, RZ ;  /* 0x0001000057257824 */ /* 0x000fe200078e00ff */
[----:B------:R-:W-:Y:S01]  /*5330*/  LOP3.LUT R69, R69, 0xc00, RZ, 0xc0, !PT ;  /* 0x00000c0045457812 */ /* 0x000fe200078ec0ff */
[----:B------:R-:W-:Y:S01]  /*5340*/  UIADD3 UR4, UPT, UPT, UR44, 0x4200, URZ ;  /* 0x000042002c047890 */ /* 0x000fe2000fffe0ff */
[----:B------:R-:W-:Y:S01]  /*5350*/  LOP3.LUT R4, R6, 0x30, R4, 0xf8, !PT ;  /* 0x0000003006047812 */ /* 0x000fe200078ef804 */
[----:B------:R-:W-:Y:S01]  /*5360*/  IMAD.SHL.U32 R6, R87, 0x2, RZ ;  /* 0x0000000257067824 */ /* 0x000fe200078e00ff */
[----:B------:R-:W2:Y:S01]  /*5370*/  LDC.64 R76, c[0x0][0x890] ;  /* 0x00022400ff4c7b82 */ /* 0x000ea20000000a00 */
[----:B------:R-:W-:Y:S01]  /*5380*/  LOP3.LUT R69, R69, 0x40, R5, 0xf8, !PT ;  /* 0x0000004045457812 */ /* 0x000fe200078ef805 */
[----:B------:R-:W-:Y:S01]  /*5390*/  IMAD.MOV.U32 R86, RZ, RZ, RZ ;  /* 0x000000ffff567224 */ /* 0x000fe200078e00ff */
[----:B------:R-:W-:Y:S01]  /*53a0*/  LOP3.LUT R37, R37, 0x600000, RZ, 0xc0, !PT ;  /* 0x0060000025257812 */ /* 0x000fe200078ec0ff */
[----:B------:R-:W-:Y:S01]  /*53b0*/  IMAD.MOV.U32 R81, RZ, RZ, RZ ;  /* 0x000000ffff517224 */ /* 0x000fe200078e00ff */
[----:B------:R-:W-:-:S02]  /*53c0*/  LOP3.LUT R4, R4, 0x20, R6, 0x78, !PT ;  /* 0x0000002004047812 */ /* 0x000fc400078e7806 */
[----:B------:R-:W-:Y:S02]  /*53d0*/  CS2R R84, SRZ ;  /* 0x0000000000547805 */ /* 0x000fe4000001ff00 */
[----:B------:R-:W-:Y:S01]  /*53e0*/  LOP3.LUT R69, R69, 0x200, R5, 0xf8, !PT ;  /* 0x0000020045457812 */ /* 0x000fe200078ef805 */
[----:B------:R-:W3:Y:S01]  /*53f0*/  LDC.64 R72, c[0x0][0x8b0] ;  /* 0x00022c00ff487b82 */ /* 0x000ee20000000a00 */
[----:B------:R-:W4:Y:S01]  /*5400*/  LDS R0, [UR44+0x150] ;  /* 0x0001502cff007984 */ /* 0x000f220008000800 */
[----:B------:R-:W-:Y:S01]  /*5410*/  LOP3.LUT R87, R87, 0x2, RZ, 0xc0, !PT ;  /* 0x0000000257577812 */ /* 0x000fe200078ec0ff */
[----:B------:R-:W-:Y:S01]  /*5420*/  IMAD.MOV.U32 R83, RZ, RZ, RZ ;  /* 0x000000ffff537224 */ /* 0x000fe200078e00ff */
[----:B------:R-:W-:Y:S01]  /*5430*/  LOP3.LUT R69, R69, R4, RZ, 0xfc, !PT ;  /* 0x0000000445457212 */ /* 0x000fe200078efcff */
[----:B------:R-:W-:Y:S01]  /*5440*/  IMAD.U32 R88, RZ, RZ, UR4 ;  /* 0x00000004ff587e24 */ /* 0x000fe2000f8e00ff */
[----:B------:R-:W-:Y:S01]  /*5450*/  IADD3 R82, PT, PT, -R87, RZ, RZ ;  /* 0x000000ff57527210 */ /* 0x000fe20007ffe1ff */
[----:B------:R-:W1:Y:S01]  /*5460*/  LDCU UR58, c[0x0][0x370] ;  /* 0x00006e00ff3a77ac */ /* 0x000e620008000800 */
[----:B------:R-:W1:Y:S01]  /*5470*/  LDC.64 R70, c[0x0][0x8a8] ;  /* 0x00022a00ff467b82 */ /* 0x000e620000000a00 */
[----:B------:R-:W1:Y:S01]  /*5480*/  LDCU.64 UR62, c[0x0][0x348] ;  /* 0x00006900ff3e77ac */ /* 0x000e620008000a00 */
[----:B------:R-:W1:Y:S01]  /*5490*/  LDCU UR43, c[0x0][0xb0c] ;  /* 0x00016180ff2b77ac */ /* 0x000e620008000800 */
[----:B------:R-:W1:Y:S01]  /*54a0*/  LDCU UR39, c[0x0][0xb30] ;  /* 0x00016600ff2777ac */ /* 0x000e620008000800 */
[----:B------:R-:W1:Y:S01]  /*54b0*/  LDCU.64 UR56, c[0x0][0x888] ;  /* 0x00011100ff3877ac */ /* 0x000e620008000a00 */
[----:B------:R-:W1:Y:S01]  /*54c0*/  LDCU.64 UR40, c[0x0][0xb28] ;  /* 0x00016500ff2877ac */ /* 0x000e620008000a00 */
[----:B------:R-:W1:Y:S01]  /*54d0*/  LDCU.128 UR52, c[0x0][0xb10] ;  /* 0x00016200ff3477ac */ /* 0x000e620008000c00 */
[----:B------:R-:W1:Y:S01]  /*54e0*/  LDCU UR47, c[0x0][0x374] ;  /* 0x00006e80ff2f77ac */ /* 0x000e620008000800 */
[----:B------:R-:W-:Y:S01]  /*54f0*/  UIADD3 UR60, UPT, UPT, UR44, 0x200, URZ ;  /* 0x000002002c3c7890 */ /* 0x000fe2000fffe0ff */
[----:B--2-4-:R-:W-:-:S11]  /*5500*/  IMAD.IADD R37, R0, 0x1, R37 ;  /* 0x0000000100257824 */ /* 0x014fd600078e0225 */
.L_x_132:
[----:B------:R-:W-:Y:S02]  /*5510*/  LEA R3, R81, UR44, 0x3 ;  /* 0x0000002c51037c11 */ /* 0x000fe4000f8e18ff */
[----:B------:R-:W-:Y:S02]  /*5520*/  SHF.L.U32 R0, R85, 0x1f, RZ ;  /* 0x0000001f55007819 */ /* 0x000fe400000006ff */
[----:B-1----:R-:W-:Y:S02]  /*5530*/  LEA R4, R81, UR44, 0x4 ;  /* 0x0000002c51047c11 */ /* 0x002fe4000f8e20ff */
[----:B------:R-:W2:Y:S02]  /*5540*/  SYNCS.PHASECHK.TRANS64.TRYWAIT P0, [R3+URZ+0xa0], R0 ;  /* 0x0000a000030075a7 */ /* 0x000ea400080011ff */
[----:B--2---:R-:W-:Y:S05]  /*5550*/  @!P0 BRA `(.L_x_91) ;  /* 0x0000004c009c8947 */ /* 0x004fea0003800000 */
.L_x_178:
        /* <DEDUP_REMOVED lines=11> */
[----:B------:R-:W-:Y:S01]  /*5610*/  PLOP3.LUT P0, PT, PT, PT, UP1, 0x80, 0x8 ;  /* 0x000000000008781c */ /* 0x000fe20003f0f018 */
[----:B------:R-:W-:Y:S11]  /*5620*/  UP2UR UR46, UPR, URZ, 0x2 ;  /* 0x00000002ff2e7883 */ /* 0x000ff60008000000 */
[----:B------:R-:W-:Y:S01]  /*5630*/  @!UPT UIADD3 URZ, UPT, UPT, URZ, URZ, URZ ;  /* 0x000000fffffff290 */ /* 0x000fe2000fffe0ff */
[----:B--2---:R-:W-:Y:S02]  /*5640*/  @P0 SHF.R.U32.HI R0, RZ, 0x10, R5 ;  /* 0x00000010ff000819 */ /* 0x004fe40000011605 */
        /* <DEDUP_REMOVED lines=12> */
[----:B------:R-:W2:Y:S01]  /*5710*/  LDCU UR12, c[0x0][0xb20] ;  /* 0x00016400ff0c77ac */ /* 0x000ea20008000800 */
[----:B------:R-:W-:Y:S02]  /*5720*/  UIMAD.WIDE.U32 UR4, UR47, UR55, URZ ;  /* 0x000000372f0472a5 */ /* 0x000fe4000f8e00ff */
[----:B------:R-:W-:Y:S02]  /*5730*/  UIMAD.WIDE.U32 UR6, UR58, UR52, URZ ;  /* 0x000000343a0672a5 */ /* 0x000fe4000f8e00ff */
[----:B------:R-:W-:Y:S02]  /*5740*/  UISETP.NE.AND UP0, UPT, UR54, 0x1, UPT ;  /* 0x000000013600788c */ /* 0x000fe4000bf05270 */
[----:B------:R-:W-:Y:S02]  /*5750*/  UIMAD.WIDE.U32 UR8, UR37, UR55, URZ ;  /* 0x00000037250872a5 */ /* 0x000fe4000f8e00ff */
[----:B------:R-:W-:Y:S02]  /*5760*/  UIMAD.WIDE.U32 UR10, UR38, UR52, URZ ;  /* 0x00000034260a72a5 */ /* 0x000fe4000f8e00ff */
[----:B------:R-:W-:Y:S02]  /*5770*/  UISETP.NE.AND UP1, UPT, UR43, 0x1, UPT ;  /* 0x000000012b00788c */ /* 0x000fe4000bf25270 */
[----:B------:R-:W-:Y:S01]  /*5780*/  UISETP.NE.AND UP2, UPT, UR42, 0x1, UPT ;  /* 0x000000012a00788c */ /* 0x000fe2000bf45270 */
[----:B------:R-:W-:Y:S02]  /*5790*/  UMOV UR4, UR5 ;  /* 0x0000000500047c82 */ /* 0x000fe40008000000 */
[----:B--2---:R-:W-:Y:S03]  /*57a0*/  USHF.R.U32.HI UR5, URZ, UR12, UR4 ;  /* 0x0000000cff057299 */ /* 0x004fe60008011604 */
[----:B------:R-:W-:Y:S02]  /*57b0*/  UMOV UR4, UR7 ;  /* 0x0000000700047c82 */ /* 0x000fe40008000000 */
[----:B------:R-:W-:Y:S02]  /*57c0*/  USHF.R.U32.HI UR7, URZ, UR53, UR4 ;  /* 0x00000035ff077299 */ /* 0x000fe40008011604 */
[----:B------:R-:W-:Y:S02]  /*57d0*/  USEL UR4, UR47, UR5, !UP0 ;  /* 0x000000052f047287 */ /* 0x000fe4000c000000 */
[----:B------:R-:W-:Y:S01]  /*57e0*/  USEL UR7, UR58, UR7, !UP1 ;  /* 0x000000073a077287 */ /* 0x000fe2000c800000 */
[----:B------:R-:W-:Y:S01]  /*57f0*/  UMOV UR5, UR9 ;  /* 0x0000000900057c82 */ /* 0x000fe20008000000 */
[----:B------:R-:W-:Y:S02]  /*5800*/  UIMAD.WIDE.U32 UR8, UR4, UR40, URZ ;  /* 0x00000028040872a5 */ /* 0x000fe4000f8e00ff */
[----:B------:R-:W-:Y:S03]  /*5810*/  USHF.R.U32.HI UR6, URZ, UR12, UR5 ;  /* 0x0000000cff067299 */ /* 0x000fe60008011605 */
[----:B------:R-:W-:Y:S01]  /*5820*/  UMOV UR5, UR11 ;  /* 0x0000000b00057c82 */ /* 0x000fe20008000000 */
[----:B------:R-:W-:Y:S02]  /*5830*/  UIMAD.WIDE.U32 UR10, UR7, UR40, URZ ;  /* 0x00000028070a72a5 */ /* 0x000fe4000f8e00ff */
[----:B------:R-:W-:Y:S02]  /*5840*/  USHF.R.U32.HI UR12, URZ, UR53, UR5 ;  /* 0x00000035ff0c7299 */ /* 0x000fe40008011605 */
[----:B------:R-:W-:Y:S01]  /*5850*/  USEL UR6, UR37, UR6, !UP0 ;  /* 0x0000000625067287 */ /* 0x000fe2000c000000 */
[----:B------:R-:W-:Y:S02]  /*5860*/  UMOV UR5, UR9 ;  /* 0x0000000900057c82 */ /* 0x000fe40008000000 */
[----:B------:R-:W-:Y:S01]  /*5870*/  UMOV UR10, UR11 ;  /* 0x0000000b000a7c82 */ /* 0x000fe20008000000 */
[----:B------:R-:W-:Y:S02]  /*5880*/  @UP2 USHF.R.U32.HI UR4, URZ, UR41, UR5 ;  /* 0x00000029ff042299 */ /* 0x000fe40008011605 */
[----:B------:R-:W-:Y:S02]  /*5890*/  @UP2 USHF.R.U32.HI UR7, URZ, UR41, UR10 ;  /* 0x00000029ff072299 */ /* 0x000fe4000801160a */
[----:B------:R-:W-:Y:S02]  /*58a0*/  UIMAD UR4, UR42, UR4, URZ ;  /* 0x000000042a0472a4 */ /* 0x000fe4000f8e02ff */
        /* <DEDUP_REMOVED lines=8> */
[----:B------:R-:W-:Y:S02]  /*5930*/  USEL UR11, UR6, UR4, !UP2 ;  /* 0x00000004060b7287 */ /* 0x000fe4000d000000 */
[----:B------:R-:W-:Y:S02]  /*5940*/  UIADD3 UR8, UPT, UPT, -UR5, URZ, URZ ;  /* 0x000000ff05087290 */ /* 0x000fe4000fffe1ff */
[----:B------:R-:W-:Y:S01]  /*5950*/  UIADD3 UR10, UPT, UPT, -UR11, URZ, URZ ;  /* 0x000000ff0b0a7290 */ /* 0x000fe2000fffe1ff */
[----:B------:R-:W-:Y:S01]  /*5960*/  @!UP0 UMOV UR4, UR9 ;  /* 0x0000000900048c82 */ /* 0x000fe20008000000 */
[----:B------:R-:W-:Y:S02]  /*5970*/  UIADD3 UR9, UPT, UPT, -UR6, URZ, URZ ;  /* 0x000000ff06097290 */ /* 0x000fe4000fffe1ff */
[----:B------:R-:W-:Y:S02]  /*5980*/  @!UP0 USHF.R.U32.HI UR4, URZ, UR41, UR4 ;  /* 0x00000029ff048299 */ /* 0x000fe40008011604 */
[----:B------:R-:W-:Y:S02]  /*5990*/  UIMAD UR10, UR42, UR10, UR6 ;  /* 0x0000000a2a0a72a4 */ /* 0x000fe4000f8e0206 */
[----:B------:R-:W-:Y:S04]  /*59a0*/  @!UP0 USEL UR4, UR5, UR4, !UP2 ;  /* 0x0000000405048287 */ /* 0x000fe8000d000000 */
[----:B------:R-:W-:Y:S02]  /*59b0*/  @!UP0 UIMAD UR10, UR7, UR10, UR4 ;  /* 0x0000000a070a82a4 */ /* 0x000fe4000f8e0204 */
[----:B------:R-:W-:Y:S02]  /*59c0*/  @!UP0 UIADD3 UR11, UPT, UPT, UR11, -UR4, URZ ;  /* 0x800000040b0b8290 */ /* 0x000fe4000fffe0ff */
[----:B------:R-:W-:Y:S02]  /*59d0*/  UIMAD UR7, UR43, UR8, UR38 ;  /* 0x000000082b0772a4 */ /* 0x000fe4000f8e0226 */
[----:B------:R-:W-:Y:S02]  /*59e0*/  @!UP0 UIMAD UR6, UR11, UR42, UR5 ;  /* 0x0000002a0b0682a4 */ /* 0x000fe4000f8e0205 */
[----:B------:R-:W-:Y:S01]  /*59f0*/  UIMAD UR4, UR54, UR9, UR37 ;  /* 0x00000009360472a4 */ /* 0x000fe2000f8e0225 */
[----:B------:R-:W-:Y:S02]  /*5a00*/  @!UP0 UMOV UR5, UR10 ;  /* 0x0000000a00058c82 */ /* 0x000fe40008000000 */
[----:B------:R-:W-:Y:S02]  /*5a10*/  UIMAD UR38, UR5, UR43, UR7 ;  /* 0x0000002b052672a4 */ /* 0x000fe4000f8e0207 */
[----:B------:R-:W-:Y:S11]  /*5a20*/  UIMAD UR37, UR6, UR54, UR4 ;  /* 0x00000036062572a4 */ /* 0x000ff6000f8e0204 */
[----:B------:R-:W-:Y:S01]  /*5a30*/  @!UPT UIADD3 URZ, UPT, UPT, URZ, URZ, URZ ;  /* 0x000000fffffff290 */ /* 0x000fe2000fffe0ff */
.L_x_92:
[----:B------:R-:W-:Y:S01]  /*5a40*/  UISETP.NE.AND UP0, UPT, UR39, 0x1, UPT ;  /* 0x000000012700788c */ /* 0x000fe2000bf05270 */
[----:B------:R-:W-:Y:S01]  /*5a50*/  IADD3 R81, PT, PT, R81, 0x1, RZ ;  /* 0x0000000151517810 */ /* 0x000fe20007ffe0ff */
[----:B------:R-:W-:Y:S02]  /*5a60*/  USHF.L.U32 UR50, UR16, 0x6, URZ ;  /* 0x0000000610327899 */ /* 0x000fe400080006ff */
[----:B------:R-:W-:Y:S07]  /*5a70*/  USHF.L.U32 UR49, UR20, 0x8, URZ ;  /* 0x0000000814317899 */ /* 0x000fee00080006ff */
[----:B------:R-:W2:Y:S01]  /*5a80*/  @!UP0 LDCU.128 UR12, c[0x0][0xb10] ;  /* 0x00016200ff0c87ac */ /* 0x000ea20008000c00 */
[----:B------:R-:W4:Y:S01]  /*5a90*/  @!UP0 LDCU UR5, c[0x0][0xb0c] ;  /* 0x00016180ff0587ac */ /* 0x000f220008000800 */
[----:B------:R-:W3:Y:S01]  /*5aa0*/  @!UP0 LDCU UR10, c[0x0][0xb20] ;  /* 0x00016400ff0a87ac */ /* 0x000ee20008000800 */
[----:B--2---:R-:W-:Y:S02]  /*5ab0*/  UIMAD.WIDE.U32 UR8, UR38, UR12, URZ ;  /* 0x0000000c260872a5 */ /* 0x004fe4000f8e00ff */
[----:B------:R-:W-:Y:S02]  /*5ac0*/  UIMAD.WIDE.U32 UR6, UR37, UR15, URZ ;  /* 0x0000000f250672a5 */ /* 0x000fe4000f8e00ff */
[----:B------:R-:W-:Y:S03]  /*5ad0*/  @!UP0 UISETP.NE.AND UP1, UPT, UR14, 0x1, UPT ;  /* 0x000000010e00888c */ /* 0x000fe6000bf25270 */
[----:B------:R-:W-:Y:S01]  /*5ae0*/  @!UP0 UMOV UR4, UR9 ;  /* 0x0000000900048c82 */ /* 0x000fe20008000000 */
[----:B----4-:R-:W-:Y:S02]  /*5af0*/  @!UP0 UISETP.NE.AND UP2, UPT, UR5, 0x1, UPT ;  /* 0x000000010500888c */ /* 0x010fe4000bf45270 */
[----:B------:R-:W-:Y:S01]  /*5b00*/  @!UP0 USHF.R.U32.HI UR4, URZ, UR13, UR4 ;  /* 0x0000000dff048299 */ /* 0x000fe20008011604 */
[----:B------:R-:W-:Y:S02]  /*5b10*/  @!UP0 UMOV UR6, UR7 ;  /* 0x0000000700068c82 */ /* 0x000fe40008000000 */
[----:B---3--:R-:W-:Y:S02]  /*5b20*/  @!UP0 USHF.R.U32.HI UR6, URZ, UR10, UR6 ;  /* 0x0000000aff068299 */ /* 0x008fe40008011606 */
[----:B------:R-:W-:Y:S02]  /*5b30*/  @!UP0 USEL UR7, UR38, UR4, !UP2 ;  /* 0x0000000426078287 */ /* 0x000fe4000d000000 */
[----:B------:R-:W-:Y:S04]  /*5b40*/  @!UP0 USEL UR6, UR37, UR6, !UP1 ;  /* 0x0000000625068287 */ /* 0x000fe8000c800000 */
[----:B------:R-:W-:Y:S02]  /*5b50*/  @!UP0 UIADD3 UR4, UPT, UPT, -UR7, UR6, URZ ;  /* 0x0000000607048290 */ /* 0x000fe4000fffe1ff */
[----:B------:R-:W-:Y:S02]  /*5b60*/  @!UP0 UIADD3 UR6, UPT, UPT, UR7, -UR6, URZ ;  /* 0x8000000607068290 */ /* 0x000fe4000fffe0ff */
[----:B------:R-:W-:Y:S02]  /*5b70*/  @!UP0 UIMAD UR38, UR4, UR5, UR38 ;  /* 0x00000005042682a4 */ /* 0x000fe4000f8e0226 */
[----:B------:R-:W-:Y:S02]  /*5b80*/  @!UP0 UIMAD UR37, UR6, UR14, UR37 ;  /* 0x0000000e062582a4 */ /* 0x000fe4000f8e0225 */
[----:B------:R-:W-:Y:S09]  /*5b90*/  ULOP3.LUT UP0, URZ, UR60, 0x1b0, URZ, 0xc0, !UPT ;  /* 0x000001b03cff7892 */ /* 0x000ff2000f80c0ff */
[----:B------:R-:W-:Y:S05]  /*5ba0*/  BRA.U !UP0, `(.L_x_93) ;  /* 0x0000000108407547 */ /* 0x000fea000b800000 */
[----:B------:R-:W2:Y:S01]  /*5bb0*/  LDCU.64 UR8, c[0x4][0x88] ;  /* 0x01001100ff0877ac */ /* 0x000ea20008000a00 */
[----:B------:R-:W-:Y:S01]  /*5bc0*/  MOV R3, 0x0 ;  /* 0x0000000000037802 */ /* 0x000fe20000000f00 */
[----:B------:R-:W-:Y:S02]  /*5bd0*/  HFMA2 R12, -RZ, RZ, 0, 5.9604644775390625e-08 ;  /* 0x00000001ff0c7431 */ /* 0x000fe400000001ff */
[----:B------:R-:W-:Y:S02]  /*5be0*/  IMAD.MOV.U32 R8, RZ, RZ, 0x70 ;  /* 0x00000070ff087424 */ /* 0x000fe400078e00ff */
[----:B------:R-:W-:Y:S01]  /*5bf0*/  IMAD.MOV.U32 R13, RZ, RZ, RZ ;  /* 0x000000ffff0d7224 */ /* 0x000fe200078e00ff */
[----:B------:R-:W3:Y:S01]  /*5c00*/  LDCU.64 UR6, c[0x4][0x90] ;  /* 0x01001200ff0677ac */ /* 0x000ee20008000a00 */
[----:B------:R-:W4:Y:S01]  /*5c10*/  LDC.64 R2, c[0x4][R3] ;  /* 0x0100000003027b82 */ /* 0x000f220000000a00 */
[----:B------:R-:W1:Y:S01]  /*5c20*/  LDCU.64 UR4, c[0x4][0x8] ;  /* 0x01000100ff0477ac */ /* 0x000e620008000a00 */
[----:B--2---:R-:W-:Y:S01]  /*5c30*/  MOV R5, UR9 ;  /* 0x0000000900057c02 */ /* 0x004fe20008000f00 */
[----:B------:R-:W-:Y:S01]  /*5c40*/  IMAD.U32 R4, RZ, RZ, UR8 ;  /* 0x00000008ff047e24 */ /* 0x000fe2000f8e00ff */
[----:B---3--:R-:W-:Y:S01]  /*5c50*/  MOV R7, UR7 ;  /* 0x0000000700077c02 */ /* 0x008fe20008000f00 */
[----:B------:R-:W-:Y:S01]  /*5c60*/  IMAD.U32 R6, RZ, RZ, UR6 ;  /* 0x00000006ff067e24 */ /* 0x000fe2000f8e00ff */
[----:B-1----:R-:W-:Y:S01]  /*5c70*/  MOV R11, UR5 ;  /* 0x00000005000b7c02 */ /* 0x002fe20008000f00 */
[----:B------:R-:W-:Y:S02]  /*5c80*/  IMAD.U32 R10, RZ, RZ, UR4 ;  /* 0x00000004ff0a7e24 */ /* 0x000fe4000f8e00ff */
[----:B------:R-:W-:Y:S07]  /*5c90*/  LEPC R20, `(.L_x_93) ;  /* 0x000000001014794e */ /* 0x000fee0000000000 */
[----:B----45:R-:W-:Y:S05]  /*5ca0*/  CALL.ABS.NOINC R2 ;  /* 0x0000000002007343 */ /* 0x030fea0003c00000 */
.L_x_93:
[----:B------:R-:W-:Y:S01]  /*5cb0*/  LOP3.LUT P0, RZ, R88, 0x1b0, RZ, 0xc0, !PT ;  /* 0x000001b058ff7812 */ /* 0x000fe2000780c0ff */
[----:B------:R-:W-:Y:S11]  /*5cc0*/  BSSY.RECONVERGENT B6, `(.L_x_94) ;  /* 0x0000013000067945 */ /* 0x000ff60003800200 */
[----:B------:R-:W-:Y:S01]  /*5cd0*/  @!UPT UIADD3 URZ, UPT, UPT, URZ, URZ, URZ ;  /* 0x000000fffffff290 */ /* 0x000fe2000fffe0ff */
[----:B------:R-:W-:Y:S05]  /*5ce0*/  @!P0 BRA `(.L_x_95) ;  /* 0x0000000000408947 */ /* 0x000fea0003800000 */
        /* <DEDUP_REMOVED lines=16> */
.L_x_95:
[----:B------:R-:W-:Y:S05]  /*5df0*/  BSYNC.RECONVERGENT B6 ;  /* 0x0000000000067941 */ /* 0x000fea0003800200 */
.L_x_94:
[----:B------:R-:W-:Y:S02]  /*5e00*/  ISETP.NE.U32.AND P0, PT, RZ, UR56, PT ;  /* 0x00000038ff007c0c */ /* 0x000fe4000bf05070 */
[C---:B------:R-:W-:Y:S02]  /*5e10*/  ISETP.NE.U32.AND P4, PT, R76.reuse, RZ, PT ;  /* 0x000000ff4c00720c */ /* 0x040fe40003f85070 */
[----:B------:R-:W-:Y:S02]  /*5e20*/  ISETP.NE.U32.AND P1, PT, R76, RZ, PT ;  /* 0x000000ff4c00720c */ /* 0x000fe40003f25070 */
[----:B------:R-:W-:Y:S02]  /*5e30*/  ISETP.NE.AND.EX P0, PT, RZ, UR57, PT, P0 ;  /* 0x00000039ff007c0c */ /* 0x000fe4000bf05300 */
[C---:B------:R-:W-:Y:S02]  /*5e40*/  ISETP.NE.AND.EX P4, PT, R77.reuse, RZ, PT, P4 ;  /* 0x000000ff4d00720c */ /* 0x040fe40003f85340 */
[----:B------:R-:W-:Y:S02]  /*5e50*/  ISETP.NE.AND.EX P1, PT, R77, RZ, P0, P1 ;  /* 0x000000ff4d00720c */ /* 0x000fe40000725310 */
[----:B------:R-:W-:Y:S02]  /*5e60*/  ISETP.NE.U32.AND P5, PT, R72, RZ, PT ;  /* 0x000000ff4800720c */ /* 0x000fe40003fa5070 */
[----:B------:R-:W-:Y:S02]  /*5e70*/  ISETP.NE.U32.AND P2, PT, RZ, UR56, PT ;  /* 0x00000038ff007c0c */ /* 0x000fe4000bf45070 */
[----:B------:R-:W-:Y:S02]  /*5e80*/  PLOP3.LUT P0, PT, PT, PT, PT, 0x8, 0x80 ;  /* 0x000000000080781c */ /* 0x000fe40003f0e170 */
[----:B------:R-:W-:Y:S02]  /*5e90*/  ISETP.NE.AND.EX P5, PT, R73, RZ, PT, P5 ;  /* 0x000000ff4900720c */ /* 0x000fe40003fa5350 */
[----:B------:R-:W-:Y:S03]  /*5ea0*/  ISETP.NE.AND.EX P2, PT, RZ, UR57, PT, P2 ;  /* 0x00000039ff007c0c */ /* 0x000fe6000bf45320 */
[----:B------:R-:W-:Y:S01]  /*5eb0*/  @!P1 PLOP3.LUT P0, PT, P4, PT, PT, 0x80, 0x8 ;  /* 0x000000000008981c */ /* 0x000fe2000270f070 */
[----:B------:R-:W-:Y:S01]  /*5ec0*/  @!UPT UIADD3 URZ, UPT, UPT, URZ, URZ, URZ ;  /* 0x000000fffffff290 */ /* 0x000fe2000fffe0ff */
[----:B------:R-:W-:Y:S11]  /*5ed0*/  @!P4 BRA `(.L_x_96) ;  /* 0x000000000030c947 */ /* 0x000ff60003800000 */
[----:B------:R-:W-:Y:S01]  /*5ee0*/  ISETP.NE.U32.AND P3, PT, R74, RZ, PT ;  /* 0x000000ff4a00720c */ /* 0x000fe20003f65070 */
[----:B------:R-:W2:Y:S01]  /*5ef0*/  LDCU.64 UR4, c[0x0][0x358] ;  /* 0x00006b00ff0477ac */ /* 0x000ea20008000a00 */
[----:B------:R-:W-:Y:S02]  /*5f00*/  IMAD.MOV.U32 R78, RZ, RZ, 0x1 ;  /* 0x00000001ff4e7424 */ /* 0x000fe400078e00ff */
[----:B------:R-:W-:Y:S11]  /*5f10*/  ISETP.NE.AND.EX P3, PT, R75, RZ, PT, P3 ;  /* 0x000000ff4b00720c */ /* 0x000ff60003f65330 */
[----:B------:R-:W-:Y:S02]  /*5f20*/  @!UPT UIADD3 URZ, UPT, UPT, URZ, URZ, URZ ;  /* 0x000000fffffff290 */ /* 0x000fe4000fffe0ff */
[----:B------:R-:W3:Y:S01]  /*5f30*/  @P3 LDC.64 R2, c[0x0][0x888] ;  /* 0x00022200ff023b82 */ /* 0x000ee20000000a00 */
[----:B-1----:R-:W-:Y:S04]  /*5f40*/  @P3 IMAD R0, R76, UR36, RZ ;  /* 0x000000244c003c24 */ /* 0x002fe8000f8e02ff */
[----:B---3--:R-:W-:Y:S04]  /*5f50*/  @P3 IMAD.WIDE R2, R0, 0x4, R2 ;  /* 0x0000000400023825 */ /* 0x008fe800078e0202 */
[----:B------:R-:W-:Y:S01]  /*5f60*/  HFMA2 R0, -RZ, RZ, 0, 5.9604644775390625e-08 ;  /* 0x00000001ff007431 */ /* 0x000fe200000001ff */
[----:B--2--5:R2:W5:Y:S04]  /*5f70*/  @P3 LDG.E R40, desc[UR4][R2.64] ;  /* 0x0000000402283981 */ /* 0x024568000c1e1900 */
[----:B------:R-:W-:Y:S01]  /*5f80*/  @!P3 PRMT R78, R0, 0x7610, R78 ;  /* 0x00007610004eb816 */ /* 0x000fe2000000004e */
[----:B--2---:R-:W3:Y:S06]  /*5f90*/  @!P3 LDC R40, c[0x0][0x880] ;  /* 0x00022000ff28bb82 */ /* 0x004eec0000000800 */
.L_x_96:
[----:B------:R-:W-:Y:S05]  /*5fa0*/  @!P5 BRA `(.L_x_97) ;  /* 0x000000000024d947 */ /* 0x000fea0003800000 */
[----:B------:R-:W-:Y:S01]  /*5fb0*/  ISETP.NE.U32.AND P3, PT, R70, RZ, PT ;  /* 0x000000ff4600720c */ /* 0x000fe20003f65070 */
[----:B------:R-:W2:Y:S03]  /*5fc0*/  LDCU.64 UR4, c[0x0][0x358] ;  /* 0x00006b00ff0477ac */ /* 0x000ea60008000a00 */
[----:B------:R-:W-:Y:S11]  /*5fd0*/  ISETP.NE.AND.EX P3, PT, R71, RZ, PT, P3 ;  /* 0x000000ff4700720c */ /* 0x000ff60003f65330 */
[----:B------:R-:W-:Y:S02]  /*5fe0*/  @!UPT UIADD3 URZ, UPT, UPT, URZ, URZ, URZ ;  /* 0x000000fffffff290 */ /* 0x000fe4000fffe0ff */
[----:B------:R-:W4:Y:S01]  /*5ff0*/  @P3 LDC.64 R2, c[0x0][0x8a8] ;  /* 0x00022a00ff023b82 */ /* 0x000f220000000a00 */
[----:B-1----:R-:W-:Y:S04]  /*6000*/  @P3 IMAD R0, R72, UR36, RZ ;  /* 0x0000002448003c24 */ /* 0x002fe8000f8e02ff */
[----:B----4-:R-:W-:Y:S05]  /*6010*/  @P3 IMAD.WIDE R2, R0, 0x4, R2 ;  /* 0x0000000400023825 */ /* 0x010fea00078e0202 */
[----:B--2--5:R2:W5:Y:S02]  /*6020*/  @P3 LDG.E R38, desc[UR4][R2.64] ;  /* 0x0000000402263981 */ /* 0x024564000c1e1900 */
[----:B--2---:R-:W4:Y:S02]  /*6030*/  @!P3 LDC R38, c[0x0][0x8a0] ;  /* 0x00022800ff26bb82 */ /* 0x004f240000000800 */
.L_x_97:
[----:B---3-5:R-:W-:Y:S01]  /*6040*/  ISETP.NE.AND P3, PT, R40, RZ, PT ;  /* 0x000000ff2800720c */ /* 0x028fe20003f65270 */
[----:B------:R-:W-:Y:S01]  /*6050*/  BSSY B1, `(.L_x_98) ;  /* 0x0000041000017945 */ /* 0x000fe20003800000 */
[----:B------:R-:W-:Y:S01]  /*6060*/  SEL R5, RZ, 0xffffffff, P2 ;  /* 0xffffffffff057807 */ /* 0x000fe20001000000 */
[----:B------:R-:W-:Y:S01]  /*6070*/  IMAD.MOV.U32 R53, RZ, RZ, 0x1 ;  /* 0x00000001ff357424 */ /* 0x000fe200078e00ff */
[----:B------:R-:W-:Y:S02]  /*6080*/  LOP3.LUT P2, RZ, R78, 0xff, RZ, 0xc0, !PT ;  /* 0x000000ff4eff7812 */ /* 0x000fe4000784c0ff */
[----:B------:R-:W-:Y:S02]  /*6090*/  CS2R R46, SRZ ;  /* 0x00000000002e7805 */ /* 0x000fe4000001ff00 */
[----:B-1----:R-:W-:Y:S02]  /*60a0*/  @!P1 SEL R0, RZ, 0xffffffff, P3 ;  /* 0xffffffffff009807 */ /* 0x002fe40001800000 */
[----:B------:R-:W-:Y:S02]  /*60b0*/  CS2R R44, SRZ ;  /* 0x00000000002c7805 */ /* 0x000fe4000001ff00 */
[----:B------:R-:W-:Y:S02]  /*60c0*/  LEA R2, R84, UR44, 0x3 ;  /* 0x0000002c54027c11 */ /* 0x000fe4000f8e18ff */
[----:B------:R-:W-:Y:S02]  /*60d0*/  CS2R R50, SRZ ;  /* 0x0000000000327805 */ /* 0x000fe4000001ff00 */
[C---:B------:R-:W-:Y:S02]  /*60e0*/  @P0 SEL R0, R5.reuse, R0, !P2 ;  /* 0x0000000005000207 */ /* 0x040fe40005000000 */
[----:B------:R-:W-:Y:S02]  /*60f0*/  CS2R R48, SRZ ;  /* 0x0000000000307805 */ /* 0x000fe4000001ff00 */
[----:B------:R-:W-:Y:S02]  /*6100*/  LEA R52, R36, UR44, 0x3 ;  /* 0x0000002c24347c11 */ /* 0x000fe4000f8e18ff */
[----:B------:R-:W-:Y:S02]  /*6110*/  @!P1 LOP3.LUT R0, R0, 0x1, RZ, 0xc0, !PT ;  /* 0x0000000100009812 */ /* 0x000fe400078ec0ff */
[----:B------:R-:W-:Y:S02]  /*6120*/  SHF.L.U32 R3, R86, 0x1f, RZ ;  /* 0x0000001f56037819 */ /* 0x000fe400000006ff */
[----:B------:R-:W-:Y:S02]  /*6130*/  ISETP.NE.U32.OR P6, PT, R0, 0x1, P1 ;  /* 0x000000010000780c */ /* 0x000fe40000fc5470 */
[----:B------:R-:W-:Y:S02]  /*6140*/  LEA.HI R39, R36, R36, RZ, 0x1 ;  /* 0x0000002424277211 */ /* 0x000fe400078f08ff */
[----:B------:R-:W-:Y:S02]  /*6150*/  SEL R4, RZ, 0xffffffff, P3 ;  /* 0xffffffffff047807 */ /* 0x000fe40001800000 */
[----:B------:R-:W-:Y:S02]  /*6160*/  P2R R61, PR, RZ, 0x40 ;  /* 0x00000040ff3d7803 */ /* 0x000fe40000000000 */
[----:B------:R-:W-:Y:S04]  /*6170*/  @P4 SEL R4, R5, R4, !P2 ;  /* 0x0000000405044207 */ /* 0x000fe80005000000 */
[----:B------:R-:W-:Y:S02]  /*6180*/  LOP3.LUT R4, R4, 0x1, RZ, 0xc0, !PT ;  /* 0x0000000104047812 */ /* 0x000fe400078ec0ff */
[----:B------:R-:W-:Y:S02]  /*6190*/  @P6 SHF.L.U32 R0, R83, 0x1f, RZ ;  /* 0x0000001f53006819 */ /* 0x000fe400000006ff */
[----:B------:R-:W-:Y:S02]  /*61a0*/  ISETP.NE.U32.AND P5, PT, R4, 0x1, PT ;  /* 0x000000010400780c */ /* 0x000fe40003fa5070 */
[----:B------:R1:W2:Y:S02]  /*61b0*/  @P6 SYNCS.PHASECHK.TRANS64.TRYWAIT P1, [R2+URZ+0x50], R0 ;  /* 0x00005000020065a7 */ /* 0x0002a400080211ff */
[----:B------:R-:W-:Y:S01]  /*61c0*/  P2R R54, PR, RZ, 0x20 ;  /* 0x00000020ff367803 */ /* 0x000fe20000000000 */
[----:B------:R3:W3:Y:S01]  /*61d0*/  SYNCS.PHASECHK.TRANS64.TRYWAIT P0, [R52+URZ+0xc0], R3 ;  /* 0x0000c003340075a7 */ /* 0x0006e200080011ff */
[C---:B-1----:R-:W-:Y:S01]  /*61e0*/  IMAD.SHL.U32 R0, R39.reuse, 0x80, RZ ;  /* 0x0000008027007824 */ /* 0x042fe200078e00ff */
[----:B------:R-:W-:Y:S04]  /*61f0*/  LOP3.LUT R39, R39, 0xffe, RZ, 0xc0, !PT ;  /* 0x00000ffe27277812 */ /* 0x000fe800078ec0ff */
[----:B------:R-:W-:Y:S01]  /*6200*/  LOP3.LUT R0, R0, 0xffffff00, RZ, 0xc0, !PT ;  /* 0xffffff0000007812 */ /* 0x000fe200078ec0ff */
[----:B------:R-:W-:Y:S04]  /*6210*/  IMAD.IADD R39, R36, 0x1, -R39 ;  /* 0x0000000124277824 */ /* 0x000fe800078e0a27 */
[----:B------:R-:W-:Y:S04]  /*6220*/  IMAD.IADD R0, R37, 0x1, R0 ;  /* 0x0000000125007824 */ /* 0x000fe800078e0200 */
[----:B------:R-:W-:Y:S01]  /*6230*/  IMAD R39, R39, 0x100000, R0 ;  /* 0x0010000027277824 */ /* 0x000fe200078e0200 */
[----:B--2---:R-:W-:Y:S01]  /*6240*/  @P6 SEL R53, RZ, 0x1, !P1 ;  /* 0x00000001ff356807 */ /* 0x004fe20004800000 */
[----:B------:R-:W-:Y:S06]  /*6250*/  @!P6 BRA `(.L_x_99) ;  /* 0x000000000080e947 */ /* 0x000fec0003800000 */
[----:B------:R-:W-:Y:S01]  /*6260*/  @P5 IMAD R5, R84, 0x1000, R69 ;  /* 0x0000100054055824 */ /* 0x000fe200078e0245 */
[----:B------:R-:W-:Y:S01]  /*6270*/  ISETP.NE.AND P1, PT, R53, RZ, PT ;  /* 0x000000ff3500720c */ /* 0x000fe20003f25270 */
[----:B------:R-:W-:Y:S01]  /*6280*/  BSSY B0, `(.L_x_100) ;  /* 0x000000b000007945 */ /* 0x000fe20003800000 */
[----:B------:R-:W-:Y:S01]  /*6290*/  CS2R R50, SRZ ;  /* 0x0000000000327805 */ /* 0x000fe2000001ff00 */
[----:B------:R-:W-:Y:S01]  /*62a0*/  @P5 VIADD R4, R5, UR44 ;  /* 0x0000002c05045c36 */ /* 0x000fe20008000000 */
[----:B------:R-:W-:Y:S02]  /*62b0*/  CS2R R48, SRZ ;  /* 0x0000000000307805 */ /* 0x000fe4000001ff00 */
[----:B------:R-:W-:Y:S02]  /*62c0*/  CS2R R46, SRZ ;  /* 0x00000000002e7805 */ /* 0x000fe4000001ff00 */
[----:B------:R-:W-:Y:S01]  /*62d0*/  CS2R R44, SRZ ;  /* 0x00000000002c7805 */ /* 0x000fe2000001ff00 */
[----:B------:R-:W-:Y:S04]  /*62e0*/  @P5 IMAD R4, R87, -0x10, R4 ;  /* 0xfffffff057045824 */ /* 0x000fe800078e0204 */
[----:B------:R-:W-:Y:S05]  /*62f0*/  @P1 BRA `(.L_x_101) ;  /* 0x00000000000c1947 */ /* 0x000fea0003800000 */
[----:B------:R-:W-:Y:S04]  /*6300*/  SHF.L.U32 R0, R83, 0x1f, RZ ;  /* 0x0000001f53007819 */ /* 0x000fe800000006ff */
[----:B------:R-:W1:Y:S02]  /*6310*/  SYNCS.PHASECHK.TRANS64.TRYWAIT P1, [R2+URZ+0x50], R0 ;  /* 0x00005000020075a7 */ /* 0x000e6400080211ff */
[----:B-1----:R-:W-:Y:S05]  /*6320*/  @!P1 BRA `(.L_x_102) ;  /* 0x00000040003c9947 */ /* 0x002fea0003800000 */
.L_x_101:
[----:B------:R-:W-:Y:S05]  /*6330*/  BSYNC B0 ;  /* 0x0000000000007941 */ /* 0x000fea0003800000 */
.L_x_100:
[----:B------:R-:W-:Y:S01]  /*6340*/  ISETP.NE.AND P1, PT, R54, RZ, PT ;  /* 0x000000ff3600720c */ /* 0x000fe20003f25270 */
[----:B-1----:R-:W-:Y:S02]  /*6350*/  VIADD R2, R2, 0x70 ;  /* 0x0000007002027836 */ /* 0x002fe40000000000 */
[----:B------:R-:W-:Y:S02]  /*6360*/  IMAD.U32 R0, RZ, RZ, UR45 ;  /* 0x0000002dff007e24 */ /* 0x000fe4000f8e00ff */
[----:B------:R-:W-:Y:S03]  /*6370*/  VIADD R84, R84, 0x1 ;  /* 0x0000000154547836 */ /* 0x000fe60000000000 */
[----:B------:R-:W-:Y:S05]  /*6380*/  PRMT R0, R0, 0x654, R2 ;  /* 0x0000065400007816 */ /* 0x000fea0000000002 */
[----:B------:R1:W2:Y:S04]  /*6390*/  @P1 LDS.128 R48, [R5+UR44+0x200] ;  /* 0x0002002c05301984 */ /* 0x0002a80008000c00 */
[----:B------:R1:W1:Y:S01]  /*63a0*/  @P1 LDS.128 R44, [R4+0x210] ;  /* 0x00021000042c1984 */ /* 0x0002620000000c00 */
[C---:B------:R-:W-:Y:S01]  /*63b0*/  ISETP.NE.AND P1, PT, R84.reuse, 0x4, PT ;  /* 0x000000045400780c */ /* 0x040fe20003f25270 */
[----:B------:R-:W-:Y:S01]  /*63c0*/  @!PT LDS RZ, [RZ] ;  /* 0x00000000fffff984 */ /* 0x000fe20000000800 */
[----:B------:R-:W-:Y:S01]  /*63d0*/  @!PT LDS RZ, [RZ] ;  /* 0x00000000fffff984 */ /* 0x000fe20000000800 */
[----:B------:R-:W-:Y:S01]  /*63e0*/  @!PT LDS RZ, [RZ] ;  /* 0x00000000fffff984 */ /* 0x000fe20000000800 */
[----:B------:R-:W-:Y:S01]  /*63f0*/  @!PT LDS RZ, [RZ] ;  /* 0x00000000fffff984 */ /* 0x000fe20000000800 */
[----:B------:R5:W-:Y:S06]  /*6400*/  MEMBAR.ALL.CTA ;  /* 0x0000000000007992 */ /* 0x000bec0000008000 */
[----:B-----5:R-:W5:Y:S01]  /*6410*/  FENCE.VIEW.ASYNC.S ;  /* 0x00000000000073c6 */ /* 0x020f620000000000 */
[----:B------:R-:W-:Y:S01]  /*6420*/  SEL R84, R84, RZ, P1 ;  /* 0x000000ff54547207 */ /* 0x000fe20000800000 */
[----:B-----5:R5:W-:Y:S02]  /*6430*/  SYNCS.ARRIVE.TRANS64.RED.A1T0 RZ, [R0+URZ], RZ ;  /* 0x000000ff00ff79a7 */ /* 0x020be400081004ff */
[----:B-----5:R-:W-:Y:S04]  /*6440*/  SEL R0, RZ, 0x1, P1 ;  /* 0x00000001ff007807 */ /* 0x020fe80000800000 */
[----:B--2---:R-:W-:Y:S02]  /*6450*/  LOP3.LUT R83, R83, R0, RZ, 0x3c, !PT ;  /* 0x0000000053537212 */ /* 0x004fe400078e3cff */
.L_x_99:
[----:B------:R-:W-:Y:S05]  /*6460*/  BSYNC B1 ;  /* 0x0000000000017941 */ /* 0x000fea0003800000 */
.L_x_98:
[----:B------:R-:W-:Y:S04]  /*6470*/  SHF.R.U32.HI R0, RZ, 0x15, R39 ;  /* 0x00000015ff007819 */ /* 0x000fe80000011627 */
[----:B------:R-:W-:Y:S01]  /*6480*/  LOP3.LUT P1, RZ, R0, 0x3, R79, 0x48, !PT ;  /* 0x0000000300ff7812 */ /* 0x000fe2000782484f */
[----:B------:R-:W-:Y:S01]  /*6490*/  @!UPT UIADD3 URZ, UPT, UPT, URZ, URZ, URZ ;  /* 0x000000fffffff290 */ /* 0x000fe2000fffe0ff */
[----:B---3--:R-:W-:Y:S11]  /*64a0*/  @P0 BRA `(.L_x_103) ;  /* 0x0000000000080947 */ /* 0x008ff60003800000 */
[----:B------:R-:W2:Y:S02]  /*64b0*/  SYNCS.PHASECHK.TRANS64.TRYWAIT P0, [R52+URZ+0xc0], R3 ;  /* 0x0000c003340075a7 */ /* 0x000ea400080011ff */
[----:B--2---:R-:W-:Y:S05]  /*64c0*/  @!P0 BRA `(.L_x_104) ;  /* 0x0000003c00e88947 */ /* 0x004fea0003800000 */
.L_x_103:
[----:B------:R-:W-:Y:S05]  /*64d0*/  @!P1 BRA `(.L_x_105) ;  /* 0x0000000000409947 */ /* 0x000fea0003800000 */
[----:B------:R-:W1:Y:S01]  /*64e0*/  LDCU.64 UR8, c[0x4][0x78] ;  /* 0x01000f00ff0877ac */ /* 0x000e620008000a00 */
[----:B--2---:R-:W-:Y:S01]  /*64f0*/  MOV R3, 0x0 ;  /* 0x0000000000037802 */ /* 0x004fe20000000f00 */
[----:B------:R-:W-:Y:S02]  /*6500*/  HFMA2 R12, -RZ, RZ, 0, 5.9604644775390625e-08 ;  /* 0x00000001ff0c7431 */ /* 0x000fe400000001ff */
[----:B------:R-:W-:Y:S02]  /*6510*/  IMAD.MOV.U32 R8, RZ, RZ, 0x192 ;  /* 0x00000192ff087424 */ /* 0x000fe400078e00ff */
[----:B------:R-:W-:Y:S01]  /*6520*/  IMAD.MOV.U32 R13, RZ, RZ, RZ ;  /* 0x000000ffff0d7224 */ /* 0x000fe200078e00ff */
[----:B------:R-:W2:Y:S01]  /*6530*/  LDCU.64 UR6, c[0x4][0x80] ;  /* 0x01001000ff0677ac */ /* 0x000ea20008000a00 */
[----:B------:R-:W3:Y:S01]  /*6540*/  LDC.64 R2, c[0x4][R3] ;  /* 0x0100000003027b82 */ /* 0x000ee20000000a00 */
[----:B------:R-:W5:Y:S01]  /*6550*/  LDCU.64 UR4, c[0x4][0x18] ;  /* 0x01000300ff0477ac */ /* 0x000f620008000a00 */
[----:B-1----:R-:W-:Y:S01]  /*6560*/  MOV R5, UR9 ;  /* 0x0000000900057c02 */ /* 0x002fe20008000f00 */
[----:B------:R-:W-:Y:S01]  /*6570*/  IMAD.U32 R4, RZ, RZ, UR8 ;  /* 0x00000008ff047e24 */ /* 0x000fe2000f8e00ff */
[----:B--2---:R-:W-:Y:S01]  /*6580*/  MOV R7, UR7 ;  /* 0x0000000700077c02 */ /* 0x004fe20008000f00 */
[----:B------:R-:W-:Y:S01]  /*6590*/  IMAD.U32 R6, RZ, RZ, UR6 ;  /* 0x00000006ff067e24 */ /* 0x000fe2000f8e00ff */
[----:B-----5:R-:W-:Y:S01]  /*65a0*/  MOV R11, UR5 ;  /* 0x00000005000b7c02 */ /* 0x020fe20008000f00 */
[----:B------:R-:W-:Y:S02]  /*65b0*/  IMAD.U32 R10, RZ, RZ, UR4 ;  /* 0x00000004ff0a7e24 */ /* 0x000fe4000f8e00ff */
[----:B------:R-:W-:Y:S07]  /*65c0*/  LEPC R20, `(.L_x_105) ;  /* 0x000000001014794e */ /* 0x000fee0000000000 */
[----:B---34-:R-:W-:Y:S05]  /*65d0*/  CALL.ABS.NOINC R2 ;  /* 0x0000000002007343 */ /* 0x018fea0003c00000 */
.L_x_105:
[----:B------:R-:W-:Y:S05]  /*65e0*/  WARPSYNC.ALL ;  /* 0x0000000000007948 */ /* 0x000fea0003800000 */
[----:B------:R-:W-:Y:S01]  /*65f0*/  R2UR UR4, R39 ;  /* 0x00000000270472ca */ /* 0x000fe200000e0000 */
[----:B------:R-:W-:Y:S01]  /*6600*/  BSSY.RECONVERGENT B0, `(.L_x_106) ;  /* 0x00000a0000007945 */ /* 0x000fe20003800200 */
[C---:B------:R-:W-:Y:S02]  /*6610*/  SHF.L.U32 R2, R48.reuse, 0x10, RZ ;  /* 0x0000001030027819 */ /* 0x040fe400000006ff */
[C---:B--2---:R-:W-:Y:S02]  /*6620*/  PRMT R3, R48.reuse, 0x8880, RZ ;  /* 0x0000888030037816 */ /* 0x044fe400000000ff */
[----:B------:R-:W-:Y:S02]  /*6630*/  SHF.L.U32 R41, R48, 0x8, RZ ;  /* 0x0000000830297819 */ /* 0x000fe400000006ff */
[----:B------:R-:W-:Y:S02]  /*6640*/  SHF.L.U32 R42, R49, 0x10, RZ ;  /* 0x00000010312a7819 */ /* 0x000fe400000006ff */
[----:B------:R-:W-:Y:S02]  /*6650*/  IADD3 R60, PT, PT, R69, UR44, RZ ;  /* 0x0000002c453c7c10 */ /* 0x000fe4000fffe0ff */
[----:B------:R-:W-:Y:S01]  /*6660*/  SHF.R.S32.HI R42, RZ, 0x18, R42 ;  /* 0x00000018ff2a7819 */ /* 0x000fe2000001142a */
[----:B-1----:R-:W-:Y:S01]  /*6670*/  LDTM.16dp32bit_t0_t15.x32 R4, tmem[UR4] ;  /* 0x00000004000479ee */ /* 0x002fe20008a80000 */
[----:B------:R-:W4:Y:S01]  /*6680*/  LDTM.16dp32bit_t16_t31.x32 R4, tmem[UR4+0x20] ;  /* 0x00002004000479ee */ /* 0x000f220008aa0000 */
[----:B------:R-:W-:Y:S02]  /*6690*/  SHF.L.U32 R55, R82, 0x4, RZ ;  /* 0x0000000452377819 */ /* 0x000fe400000006ff */
[----:B------:R-:W-:Y:S02]  /*66a0*/  ISETP.NE.AND P0, PT, R89, RZ, PT ;  /* 0x000000ff5900720c */ /* 0x000fe40003f05270 */
[----:B------:R-:W-:Y:S02]  /*66b0*/  IADD3 R90, PT, PT, R60, R55, RZ ;  /* 0x000000373c5a7210 */ /* 0x000fe40007ffe0ff */
[----:B------:R-:W-:Y:S01]  /*66c0*/  ISETP.NE.AND P6, PT, R61, RZ, PT ;  /* 0x000000ff3d00720c */ /* 0x000fe20003fc5270 */
[C---:B----4-:R-:W-:Y:S01]  /*66d0*/  IMAD R0, R38.reuse, R4, RZ ;  /* 0x0000000426007224 */ /* 0x050fe200078e02ff */
[----:B------:R-:W-:Y:S01]  /*66e0*/  SHF.R.S32.HI R4, RZ, 0x18, R2 ;  /* 0x00000018ff047819 */ /* 0x000fe20000011402 */
[C---:B------:R-:W-:Y:S01]  /*66f0*/  IMAD R2, R38.reuse, R5, RZ ;  /* 0x0000000526027224 */ /* 0x040fe200078e02ff */
[----:B------:R-:W-:Y:S01]  /*6700*/  SHF.R.S32.HI R5, RZ, 0x18, R41 ;  /* 0x00000018ff057819 */ /* 0x000fe20000011429 */
[----:B------:R-:W-:Y:S01]  /*6710*/  IMAD R0, R3, R40, R0 ;  /* 0x0000002803007224 */ /* 0x000fe200078e0200 */
[----:B------:R-:W-:Y:S01]  /*6720*/  PRMT R41, R49, 0x8880, RZ ;  /* 0x0000888031297816 */ /* 0x000fe200000000ff */
[----:B------:R-:W-:Y:S02]  /*6730*/  IMAD R3, R38, R6, RZ ;  /* 0x0000000626037224 */ /* 0x000fe400078e02ff */
[-C--:B------:R-:W-:Y:S01]  /*6740*/  IMAD R2, R4, R40.reuse, R2 ;  /* 0x0000002804027224 */ /* 0x080fe200078e0202 */
[----:B------:R-:W-:Y:S01]  /*6750*/  SHF.R.S32.HI R4, RZ, 0x18, R48 ;  /* 0x00000018ff047819 */ /* 0x000fe20000011430 */
[----:B------:R-:W-:Y:S02]  /*6760*/  IMAD R7, R38, R7, RZ ;  /* 0x0000000726077224 */ /* 0x000fe400078e02ff */
[-C--:B------:R-:W-:Y:S02]  /*6770*/  IMAD R3, R5, R40.reuse, R3 ;  /* 0x0000002805037224 */ /* 0x080fe400078e0203 */
[----:B------:R-:W-:Y:S02]  /*6780*/  IMAD R7, R4, R40, R7 ;  /* 0x0000002804077224 */ /* 0x000fe400078e0207 */
[C---:B------:R-:W-:Y:S02]  /*6790*/  IMAD R6, R38.reuse, R11, RZ ;  /* 0x0000000b26067224 */ /* 0x040fe400078e02ff */
[C---:B------:R-:W-:Y:S01]  /*67a0*/  IMAD R11, R38.reuse, R16, RZ ;  /* 0x00000010260b7224 */ /* 0x040fe200078e02ff */
[----:B------:R-:W-:Y:S01]  /*67b0*/  I2IP.S8.S32.SAT R56, R7, R3, RZ ;  /* 0x0000000307387239 */ /* 0x000fe200000014ff */
[C---:B------:R-:W-:Y:S02]  /*67c0*/  IMAD R16, R38.reuse, R21, RZ ;  /* 0x0000001526107224 */ /* 0x040fe400078e02ff */
[----:B------:R-:W-:Y:S01]  /*67d0*/  IMAD R21, R38, R26, RZ ;  /* 0x0000001a26157224 */ /* 0x000fe200078e02ff */
[----:B------:R-:W-:Y:S01]  /*67e0*/  I2IP.S8.S32.SAT R56, R2, R0, R56 ;  /* 0x0000000002387239 */ /* 0x000fe20000001438 */
[C---:B------:R-:W-:Y:S01]  /*67f0*/  IMAD R26, R38.reuse, R31, RZ ;  /* 0x0000001f261a7224 */ /* 0x040fe200078e02ff */
[----:B------:R-:W-:Y:S01]  /*6800*/  SHF.R.S32.HI R2, RZ, 0x18, R49 ;  /* 0x00000018ff027819 */ /* 0x000fe20000011431 */
[C---:B------:R-:W-:Y:S02]  /*6810*/  IMAD R3, R38.reuse, R8, RZ ;  /* 0x0000000826037224 */ /* 0x040fe400078e02ff */
[----:B------:R-:W-:Y:S02]  /*6820*/  IMAD.SHL.U32 R31, R49, 0x100, RZ ;  /* 0x00000100311f7824 */ /* 0x000fe400078e00ff */
[C---:B------:R-:W-:Y:S02]  /*6830*/  IMAD R8, R38.reuse, R13, RZ ;  /* 0x0000000d26087224 */ /* 0x040fe400078e02ff */
[C---:B------:R-:W-:Y:S01]  /*6840*/  IMAD R13, R38.reuse, R18, RZ ;  /* 0x00000012260d7224 */ /* 0x040fe200078e02ff */
[----:B------:R-:W-:Y:S01]  /*6850*/  SHF.R.S32.HI R0, RZ, 0x18, R31 ;  /* 0x00000018ff007819 */ /* 0x000fe2000001141f */
[----:B------:R-:W-:Y:S01]  /*6860*/  IMAD R18, R38, R23, RZ ;  /* 0x0000001726127224 */ /* 0x000fe200078e02ff */
[----:B------:R-:W-:Y:S01]  /*6870*/  SHF.L.U32 R31, R50, 0x10, RZ ;  /* 0x00000010321f7819 */ /* 0x000fe200000006ff */
[C---:B------:R-:W-:Y:S02]  /*6880*/  IMAD R4, R38.reuse, R9, RZ ;  /* 0x0000000926047224 */ /* 0x040fe400078e02ff */
[C---:B------:R-:W-:Y:S01]  /*6890*/  IMAD R23, R38.reuse, R28, RZ ;  /* 0x0000001c26177224 */ /* 0x040fe200078e02ff */
[----:B------:R-:W-:Y:S01]  /*68a0*/  SHF.R.S32.HI R31, RZ, 0x18, R31 ;  /* 0x00000018ff1f7819 */ /* 0x000fe2000001141f */
[C---:B------:R-:W-:Y:S02]  /*68b0*/  IMAD R7, R38.reuse, R12, RZ ;  /* 0x0000000c26077224 */ /* 0x040fe400078e02ff */
[----:B------:R-:W-:Y:S01]  /*68c0*/  IMAD R28, R38, R33, RZ ;  /* 0x00000021261c7224 */ /* 0x000fe200078e02ff */
[----:B------:R-:W-:Y:S01]  /*68d0*/  PRMT R33, R50, 0x8880, RZ ;  /* 0x0000888032217816 */ /* 0x000fe200000000ff */
[----:B------:R-:W-:Y:S02]  /*68e0*/  IMAD R3, R41, R40, R3 ;  /* 0x0000002829037224 */ /* 0x000fe400078e0203 */
[C---:B------:R-:W-:Y:S02]  /*68f0*/  IMAD R12, R38.reuse, R17, RZ ;  /* 0x00000011260c7224 */ /* 0x040fe400078e02ff */
[C---:B------:R-:W-:Y:S02]  /*6900*/  IMAD R5, R38.reuse, R10, RZ ;  /* 0x0000000a26057224 */ /* 0x040fe400078e02ff */
[----:B------:R-:W-:Y:S02]  /*6910*/  IMAD R17, R38, R22, RZ ;  /* 0x0000001626117224 */ /* 0x000fe400078e02ff */
[----:B------:R-:W-:Y:S02]  /*6920*/  IMAD R4, R42, R40, R4 ;  /* 0x000000282a047224 */ /* 0x000fe400078e0204 */
[C---:B------:R-:W-:Y:S02]  /*6930*/  IMAD R22, R38.reuse, R27, RZ ;  /* 0x0000001b26167224 */ /* 0x040fe400078e02ff */
[----:B------:R-:W-:Y:S01]  /*6940*/  IMAD R27, R38, R32, RZ ;  /* 0x00000020261b7224 */ /* 0x000fe200078e02ff */
[----:B------:R-:W-:Y:S01]  /*6950*/  SHF.L.U32 R32, R50, 0x8, RZ ;  /* 0x0000000832207819 */ /* 0x000fe200000006ff */
[-C--:B------:R-:W-:Y:S02]  /*6960*/  IMAD R5, R0, R40.reuse, R5 ;  /* 0x0000002800057224 */ /* 0x080fe400078e0205 */
[----:B------:R-:W-:Y:S01]  /*6970*/  IMAD.MOV.U32 R0, RZ, RZ, R33 ;  /* 0x000000ffff007224 */ /* 0x000fe200078e0021 */
[----:B------:R-:W-:Y:S01]  /*6980*/  SHF.R.S32.HI R32, RZ, 0x18, R32 ;  /* 0x00000018ff207819 */ /* 0x000fe20000011420 */
[-C--:B------:R-:W-:Y:S01]  /*6990*/  IMAD R6, R2, R40.reuse, R6 ;  /* 0x0000002802067224 */ /* 0x080fe200078e0206 */
[----:B------:R-:W-:Y:S01]  /*69a0*/  SHF.R.S32.HI R2, RZ, 0x18, R50 ;  /* 0x00000018ff027819 */ /* 0x000fe20000011432 */
[----:B------:R-:W-:Y:S01]  /*69b0*/  IMAD R7, R0, R40, R7 ;  /* 0x0000002800077224 */ /* 0x000fe200078e0207 */
[----:B------:R-:W-:Y:S01]  /*69c0*/  PRMT R0, R51, 0x8880, RZ ;  /* 0x0000888033007816 */ /* 0x000fe200000000ff */
[----:B------:R-:W-:Y:S01]  /*69d0*/  IMAD R9, R38, R14, RZ ;  /* 0x0000000e26097224 */ /* 0x000fe200078e02ff */
[----:B------:R-:W-:Y:S01]  /*69e0*/  I2IP.S8.S32.SAT R6, R6, R5, RZ ;  /* 0x0000000506067239 */ /* 0x000fe200000014ff */
[-C--:B------:R-:W-:Y:S01]  /*69f0*/  IMAD R8, R31, R40.reuse, R8 ;  /* 0x000000281f087224 */ /* 0x080fe200078e0208 */
[C---:B------:R-:W-:Y:S01]  /*6a00*/  SHF.L.U32 R31, R51.reuse, 0x8, RZ ;  /* 0x00000008331f7819 */ /* 0x040fe200000006ff */
[----:B------:R-:W-:Y:S01]  /*6a10*/  IMAD R10, R38, R15, RZ ;  /* 0x0000000f260a7224 */ /* 0x000fe200078e02ff */
[----:B------:R-:W-:Y:S01]  /*6a20*/  I2IP.S8.S32.SAT R57, R4, R3, R6 ;  /* 0x0000000304397239 */ /* 0x000fe20000001406 */
[-C--:B------:R-:W-:Y:S01]  /*6a30*/  IMAD R9, R32, R40.reuse, R9 ;  /* 0x0000002820097224 */ /* 0x080fe200078e0209 */
[----:B------:R-:W-:Y:S01]  /*6a40*/  SHF.R.S32.HI R5, RZ, 0x18, R31 ;  /* 0x00000018ff057819 */ /* 0x000fe2000001141f */
[-C--:B------:R-:W-:Y:S01]  /*6a50*/  IMAD R10, R2, R40.reuse, R10 ;  /* 0x00000028020a7224 */ /* 0x080fe200078e020a */
[----:B------:R-:W-:Y:S01]  /*6a60*/  SHF.L.U32 R2, R51, 0x10, RZ ;  /* 0x0000001033027819 */ /* 0x000fe200000006ff */
[----:B------:R-:W-:Y:S01]  /*6a70*/  IMAD R11, R0, R40, R11 ;  /* 0x00000028000b7224 */ /* 0x000fe200078e020b */
[----:B------:R-:W-:Y:S01]  /*6a80*/  SHF.R.S32.HI R0, RZ, 0x18, R51 ;  /* 0x00000018ff007819 */ /* 0x000fe20000011433 */
[C---:B------:R-:W-:Y:S01]  /*6a90*/  IMAD R15, R38.reuse, R20, RZ ;  /* 0x00000014260f7224 */ /* 0x040fe200078e02ff */
[----:B------:R-:W-:Y:S01]  /*6aa0*/  SHF.R.S32.HI R2, RZ, 0x18, R2 ;  /* 0x00000018ff027819 */ /* 0x000fe20000011402 */
[C---:B------:R-:W-:Y:S01]  /*6ab0*/  IMAD R14, R38.reuse, R19, RZ ;  /* 0x00000013260e7224 */ /* 0x040fe200078e02ff */
[C---:B------:R-:W-:Y:S01]  /*6ac0*/  SHF.L.U32 R4, R45.reuse, 0x10, RZ ;  /* 0x000000102d047819 */ /* 0x040fe200000006ff */
[----:B------:R-:W-:Y:S01]  /*6ad0*/  IMAD R19, R38, R24, RZ ;  /* 0x0000001826137224 */ /* 0x000fe200078e02ff */
[----:B------:R-:W-:Y:S01]  /*6ae0*/  PRMT R3, R45, 0x8880, RZ ;  /* 0x000088802d037816 */ /* 0x000fe200000000ff */
[-C--:B------:R-:W-:Y:S01]  /*6af0*/  IMAD R12, R2, R40.reuse, R12 ;  /* 0x00000028020c7224 */ /* 0x080fe200078e020c */
[----:B------:R-:W-:Y:S01]  /*6b00*/  PRMT R2, R44, 0x8880, RZ ;  /* 0x000088802c027816 */ /* 0x000fe200000000ff */
[-C--:B------:R-:W-:Y:S01]  /*6b10*/  IMAD R13, R5, R40.reuse, R13 ;  /* 0x00000028050d7224 */ /* 0x080fe200078e020d */
[----:B------:R-:W-:Y:S01]  /*6b20*/  SHF.R.S32.HI R4, RZ, 0x18, R4 ;  /* 0x00000018ff047819 */ /* 0x000fe20000011404 */
[----:B------:R-:W-:Y:S01]  /*6b30*/  IMAD R14, R0, R40, R14 ;  /* 0x00000028000e7224 */ /* 0x000fe200078e020e */
[----:B------:R-:W-:Y:S01]  /*6b40*/  MOV R0, R2 ;  /* 0x0000000200007202 */ /* 0x000fe20000000f00 */
[----:B------:R-:W-:Y:S01]  /*6b50*/  IMAD.U32 R5, R44, 0x10000, RZ ;  /* 0x000100002c057824 */ /* 0x000fe200078e00ff */
[----:B------:R-:W-:Y:S01]  /*6b60*/  I2IP.S8.S32.SAT R9, R10, R9, RZ ;  /* 0x000000090a097239 */ /* 0x000fe200000014ff */
[----:B------:R-:W-:Y:S01]  /*6b70*/  IMAD R20, R38, R25, RZ ;  /* 0x0000001926147224 */ /* 0x000fe200078e02ff */
[----:B------:R-:W-:Y:S01]  /*6b80*/  I2IP.S8.S32.SAT R13, R14, R13, RZ ;  /* 0x0000000d0e0d7239 */ /* 0x000fe200000014ff */
[----:B------:R-:W-:Y:S01]  /*6b90*/  IMAD R15, R0, R40, R15 ;  /* 0x00000028000f7224 */ /* 0x000fe200078e020f */
[----:B------:R-:W-:Y:S01]  /*6ba0*/  SHF.R.S32.HI R2, RZ, 0x18, R5 ;  /* 0x00000018ff027819 */ /* 0x000fe20000011405 */
[----:B------:R-:W-:Y:S01]  /*6bb0*/  IMAD R24, R38, R29, RZ ;  /* 0x0000001d26187224 */ /* 0x000fe200078e02ff */
[----:B------:R-:W-:Y:S01]  /*6bc0*/  SHF.L.U32 R0, R44, 0x8, RZ ;  /* 0x000000082c007819 */ /* 0x000fe200000006ff */
[----:B------:R-:W-:Y:S01]  /*6bd0*/  IMAD R25, R38, R30, RZ ;  /* 0x0000001e26197224 */ /* 0x000fe200078e02ff */
[----:B------:R-:W-:Y:S01]  /*6be0*/  I2IP.S8.S32.SAT R58, R8, R7, R9 ;  /* 0x00000007083a7239 */ /* 0x000fe20000001409 */
[----:B------:R-:W-:Y:S01]  /*6bf0*/  IMAD R16, R2, R40, R16 ;  /* 0x0000002802107224 */ /* 0x000fe200078e0210 */
[----:B------:R-:W-:Y:S01]  /*6c00*/  SHF.R.S32.HI R0, RZ, 0x18, R0 ;  /* 0x00000018ff007819 */ /* 0x000fe20000011400 */
[----:B------:R-:W-:Y:S01]  /*6c10*/  IMAD R29, R38, R34, RZ ;  /* 0x00000022261d7224 */ /* 0x000fe200078e02ff */
[----:B------:R-:W-:Y:S01]  /*6c20*/  SHF.R.S32.HI R2, RZ, 0x18, R44 ;  /* 0x00000018ff027819 */ /* 0x000fe2000001142c */
[----:B------:R-:W-:Y:S01]  /*6c30*/  IMAD.SHL.U32 R5, R45, 0x100, RZ ;  /* 0x000001002d057824 */ /* 0x000fe200078e00ff */
[----:B------:R-:W-:Y:S01]  /*6c40*/  I2IP.S8.S32.SAT R59, R12, R11, R13 ;  /* 0x0000000b0c3b7239 */ /* 0x000fe2000000140d */
[-C--:B------:R-:W-:Y:S02]  /*6c50*/  IMAD R17, R0, R40.reuse, R17 ;  /* 0x0000002800117224 */ /* 0x080fe400078e0211 */
[-C--:B------:R-:W-:Y:S01]  /*6c60*/  IMAD R18, R2, R40.reuse, R18 ;  /* 0x0000002802127224 */ /* 0x080fe200078e0212 */
[----:B------:R-:W-:Y:S01]  /*6c70*/  SHF.R.S32.HI R0, RZ, 0x18, R5 ;  /* 0x00000018ff007819 */ /* 0x000fe20000011405 */
[-C--:B------:R-:W-:Y:S01]  /*6c80*/  IMAD R19, R3, R40.reuse, R19 ;  /* 0x0000002803137224 */ /* 0x080fe200078e0213 */
[----:B------:R-:W-:Y:S01]  /*6c90*/  SHF.R.S32.HI R2, RZ, 0x18, R45 ;  /* 0x00000018ff027819 */ /* 0x000fe2000001142d */
[-C--:B------:R-:W-:Y:S01]  /*6ca0*/  IMAD R20, R4, R40.reuse, R20 ;  /* 0x0000002804147224 */ /* 0x080fe200078e0214 */
[----:B------:R-:W-:Y:S01]  /*6cb0*/  SHF.L.U32 R4, R46, 0x10, RZ ;  /* 0x000000102e047819 */ /* 0x000fe200000006ff */
[-C--:B------:R-:W-:Y:S01]  /*6cc0*/  IMAD R21, R0, R40.reuse, R21 ;  /* 0x0000002800157224 */ /* 0x080fe200078e0215 */
[C---:B------:R-:W-:Y:S01]  /*6cd0*/  PRMT R0, R46.reuse, 0x8880, RZ ;  /* 0x000088802e007816 */ /* 0x040fe200000000ff */
[----:B------:R1:W-:Y:S01]  /*6ce0*/  STS.128 [R69+UR44+0x4200], R56 ;  /* 0x0042003845007988 */ /* 0x0003e20008000c2c */
[----:B------:R-:W-:Y:S01]  /*6cf0*/  SHF.L.U32 R3, R46, 0x8, RZ ;  /* 0x000000082e037819 */ /* 0x000fe200000006ff */
[-C--:B------:R-:W-:Y:S01]  /*6d00*/  IMAD R22, R2, R40.reuse, R22 ;  /* 0x0000002802167224 */ /* 0x080fe200078e0216 */
[----:B------:R-:W-:Y:S01]  /*6d10*/  SHF.R.S32.HI R2, RZ, 0x18, R4 ;  /* 0x00000018ff027819 */ /* 0x000fe20000011404 */
[-C--:B------:R-:W-:Y:S01]  /*6d20*/  IMAD R23, R0, R40.reuse, R23 ;  /* 0x0000002800177224 */ /* 0x080fe200078e0217 */
[----:B------:R-:W-:Y:S01]  /*6d30*/  SHF.R.S32.HI R3, RZ, 0x18, R3 ;  /* 0x00000018ff037819 */ /* 0x000fe20000011403 */
[----:B------:R-:W-:Y:S01]  /*6d40*/  IMAD R30, R38, R35, RZ ;  /* 0x00000023261e7224 */ /* 0x000fe200078e02ff */
[----:B------:R-:W-:Y:S01]  /*6d50*/  SHF.R.S32.HI R0, RZ, 0x18, R46 ;  /* 0x00000018ff007819 */ /* 0x000fe2000001142e */
[-C--:B------:R-:W-:Y:S01]  /*6d60*/  IMAD R24, R2, R40.reuse, R24 ;  /* 0x0000002802187224 */ /* 0x080fe200078e0218 */
[----:B------:R-:W-:Y:S01]  /*6d70*/  PRMT R2, R47, 0x8880, RZ ;  /* 0x000088802f027816 */ /* 0x000fe200000000ff */
[-C--:B------:R-:W-:Y:S01]  /*6d80*/  IMAD R25, R3, R40.reuse, R25 ;  /* 0x0000002803197224 */ /* 0x080fe200078e0219 */
[C---:B------:R-:W-:Y:S01]  /*6d90*/  SHF.L.U32 R3, R47.reuse, 0x10, RZ ;  /* 0x000000102f037819 */ /* 0x040fe200000006ff */
[----:B------:R-:W-:Y:S01]  /*6da0*/  IMAD.SHL.U32 R4, R47, 0x100, RZ ;  /* 0x000001002f047824 */ /* 0x000fe200078e00ff */
[----:B------:R-:W-:Y:S01]  /*6db0*/  SHF.R.S32.HI R5, RZ, 0x18, R47 ;  /* 0x00000018ff057819 */ /* 0x000fe2000001142f */
[-C--:B------:R-:W-:Y:S01]  /*6dc0*/  IMAD R26, R0, R40.reuse, R26 ;  /* 0x00000028001a7224 */ /* 0x080fe200078e021a */
[----:B------:R-:W-:Y:S01]  /*6dd0*/  SHF.R.S32.HI R3, RZ, 0x18, R3 ;  /* 0x00000018ff037819 */ /* 0x000fe20000011403 */
[-C--:B------:R-:W-:Y:S01]  /*6de0*/  IMAD R27, R2, R40.reuse, R27 ;  /* 0x00000028021b7224 */ /* 0x080fe200078e021b */
[----:B------:R-:W-:Y:S02]  /*6df0*/  SHF.R.S32.HI R4, RZ, 0x18, R4 ;  /* 0x00000018ff047819 */ /* 0x000fe40000011404 */
[----:B------:R-:W-:Y:S01]  /*6e00*/  I2IP.S8.S32.SAT R17, R18, R17, RZ ;  /* 0x0000001112117239 */ /* 0x000fe200000014ff */
[-C--:B------:R-:W-:Y:S01]  /*6e10*/  IMAD R28, R3, R40.reuse, R28 ;  /* 0x00000028031c7224 */ /* 0x080fe200078e021c */
[----:B------:R-:W-:Y:S01]  /*6e20*/  I2IP.S8.S32.SAT R21, R22, R21, RZ ;  /* 0x0000001516157239 */ /* 0x000fe200000014ff */
[-C--:B------:R-:W-:Y:S01]  /*6e30*/  IMAD R29, R4, R40.reuse, R29 ;  /* 0x00000028041d7224 */ /* 0x080fe200078e021d */
[----:B------:R-:W-:Y:S01]  /*6e40*/  I2IP.S8.S32.SAT R16, R16, R15, R17 ;  /* 0x0000000f10107239 */ /* 0x000fe20000001411 */
[----:B------:R-:W-:Y:S01]  /*6e50*/  IMAD R30, R5, R40, R30 ;  /* 0x00000028051e7224 */ /* 0x000fe200078e021e */
[----:B------:R-:W-:Y:S02]  /*6e60*/  I2IP.S8.S32.SAT R17, R20, R19, R21 ;  /* 0x0000001314117239 */ /* 0x000fe40000001415 */
[----:B------:R-:W-:Y:S02]  /*6e70*/  I2IP.S8.S32.SAT R18, R26, R25, RZ ;  /* 0x000000191a127239 */ /* 0x000fe400000014ff */
[----:B------:R-:W-:Y:S02]  /*6e80*/  I2IP.S8.S32.SAT R19, R30, R29, RZ ;  /* 0x0000001d1e137239 */ /* 0x000fe400000014ff */
[----:B------:R-:W-:Y:S02]  /*6e90*/  I2IP.S8.S32.SAT R18, R24, R23, R18 ;  /* 0x0000001718127239 */ /* 0x000fe40000001412 */
[----:B------:R-:W-:Y:S02]  /*6ea0*/  I2IP.S8.S32.SAT R19, R28, R27, R19 ;  /* 0x0000001b1c137239 */ /* 0x000fe40000001413 */
[----:B------:R-:W-:Y:S02]  /*6eb0*/  LEA R0, R84, UR44, 0x3 ;  /* 0x0000002c54007c11 */ /* 0x000fe4000f8e18ff */
[----:B------:R-:W-:Y:S01]  /*6ec0*/  @P6 SHF.L.U32 R2, R83, 0x1f, RZ ;  /* 0x0000001f53026819 */ /* 0x000fe200000006ff */
[----:B------:R1:W-:Y:S01]  /*6ed0*/  STS.128 [R90+0x4210], R16 ;  /* 0x004210105a007388 */ /* 0x0003e20000000c00 */
[----:B------:R-:W-:Y:S01]  /*6ee0*/  @!PT LDS RZ, [RZ] ;  /* 0x00000000fffff984 */ /* 0x000fe20000000800 */
[----:B------:R-:W-:Y:S01]  /*6ef0*/  @!PT LDS RZ, [RZ] ;  /* 0x00000000fffff984 */ /* 0x000fe20000000800 */
[----:B------:R-:W-:Y:S01]  /*6f00*/  @!PT LDS RZ, [RZ] ;  /* 0x00000000fffff984 */ /* 0x000fe20000000800 */
[----:B------:R-:W-:Y:S01]  /*6f10*/  @!PT LDS RZ, [RZ] ;  /* 0x00000000fffff984 */ /* 0x000fe20000000800 */
[----:B------:R2:W-:Y:S07]  /*6f20*/  MEMBAR.ALL.CTA ;  /* 0x0000000000007992 */ /* 0x0005ee0000008000 */
[----:B--2---:R-:W2:Y:S02]  /*6f30*/  FENCE.VIEW.ASYNC.S ;  /* 0x00000000000073c6 */ /* 0x004ea40000000000 */
[----:B--2---:R-:W-:Y:S06]  /*6f40*/  BAR.SYNC.DEFER_BLOCKING 0x1, 0x80 ;  /* 0x0042000000007b1d */ /* 0x004fec0000010000 */
[----:B------:R-:W-:Y:S05]  /*6f50*/  @P0 BRA `(.L_x_107) ;  /* 0x0000000000280947 */ /* 0x000fea0003800000 */
[----:B------:R-:W-:Y:S01]  /*6f60*/  UIADD3 UR4, UPT, UPT, UR44, 0x4200, URZ ;  /* 0x000042002c047890 */ /* 0x000fe2000fffe0ff */
[----:B------:R-:W-:Y:S05]  /*6f70*/  UMOV UR51, UR36 ;  /* 0x0000002400337c82 */ /* 0x000fea0008000000 */
[----:B------:R-:W-:Y:S01]  /*6f80*/  MOV R88, UR4 ;  /* 0x0000000400587c02 */ /* 0x000fe20008000f00 */
[----:B------:R-:W-:Y:S03]  /*6f90*/  UIADD3 UR4, UP0, UPT, UR62, 0x680, URZ ;  /* 0x000006803e047890 */ /* 0x000fe6000ff1e0ff */
[----:B------:R-:W-:Y:S01]  /*6fa0*/  R2UR UR48, R88 ;  /* 0x00000000583072ca */ /* 0x000fe200000e0000 */
[----:B------:R-:W-:Y:S11]  /*6fb0*/  UIADD3.X UR5, UPT, UPT, URZ, UR63, URZ, UP0, !UPT ;  /* 0x0000003fff057290 */ /* 0x000ff600087fe4ff */
[----:B------:R-:W-:Y:S01]  /*6fc0*/  @!UPT UIADD3 URZ, UPT, UPT, URZ, URZ, URZ ;  /* 0x000000fffffff290 */ /* 0x000fe2000fffe0ff */
[----:B------:R2:W-:Y:S01]  /*6fd0*/  UTMASTG.3D [UR48], [UR4] ;  /* 0x00000030040073b5 */ /* 0x0005e20008010000 */
[----:B------:R0:W-:Y:S01]  /*6fe0*/  UTMACMDFLUSH ;  /* 0x00000000000079b7 */ /* 0x0001e20000000000 */
[----:B--2---:R-:W-:Y:S04]  /*6ff0*/  DEPBAR.LE SB0, 0x1 ;  /* 0x000080400000791a */ /* 0x004fe80000000000 */
.L_x_107:
[----:B------:R-:W-:Y:S05]  /*7000*/  BSYNC.RECONVERGENT B0 ;  /* 0x0000000000007941 */ /* 0x000fea0003800200 */
.L_x_106:
[----:B------:R-:W-:Y:S06]  /*7010*/  BAR.SYNC.DEFER_BLOCKING 0x1, 0x80 ;  /* 0x0042000000007b1d */ /* 0x000fec0000010000 */
[----:B------:R-:W2:Y:S01]  /*7020*/  @P6 SYNCS.PHASECHK.TRANS64.TRYWAIT P0, [R0+URZ+0x50], R2 ;  /* 0x00005002000065a7 */ /* 0x000ea200080011ff */
[----:B------:R-:W-:Y:S01]  /*7030*/  BSSY B1, `(.L_x_108) ;  /* 0x000001f000017945 */ /* 0x000fe20003800000 */
[----:B--2---:R-:W-:Y:S03]  /*7040*/  @P6 SEL R53, RZ, 0x1, !P0 ;  /* 0x00000001ff356807 */ /* 0x004fe60004000000 */
[----:B------:R-:W-:Y:S05]  /*7050*/  @!P6 BRA `(.L_x_109) ;  /* 0x000000000070e947 */ /* 0x000fea0003800000 */
[----:B------:R-:W-:Y:S01]  /*7060*/  ISETP.NE.AND P1, PT, R54, RZ, PT ;  /* 0x000000ff3600720c */ /* 0x000fe20003f25270 */
[----:B------:R-:W-:Y:S01]  /*7070*/  BSSY B0, `(.L_x_110) ;  /* 0x0000008000007945 */ /* 0x000fe20003800000 */
[----:B------:R-:W-:Y:S11]  /*7080*/  ISETP.NE.AND P0, PT, R53, RZ, PT ;  /* 0x000000ff3500720c */ /* 0x000ff60003f05270 */
[----:B------:R-:W-:Y:S04]  /*7090*/  @P1 IMAD R4, R84, 0x1000, R60 ;  /* 0x0000100054041824 */ /* 0x000fe800078e023c */
[----:B------:R-:W-:Y:S01]  /*70a0*/  @P1 IMAD.IADD R3, R55, 0x1, R4 ;  /* 0x0000000137031824 */ /* 0x000fe200078e0204 */
[----:B------:R-:W-:Y:S06]  /*70b0*/  @P0 BRA `(.L_x_111) ;  /* 0x00000000000c0947 */ /* 0x000fec0003800000 */
[----:B------:R-:W-:Y:S04]  /*70c0*/  SHF.L.U32 R2, R83, 0x1f, RZ ;  /* 0x0000001f53027819 */ /* 0x000fe800000006ff */
[----:B------:R-:W2:Y:S02]  /*70d0*/  SYNCS.PHASECHK.TRANS64.TRYWAIT P0, [R0+URZ+0x50], R2 ;  /* 0x00005002000075a7 */ /* 0x000ea400080011ff */
[----:B--2---:R-:W-:Y:S05]  /*70e0*/  @!P0 BRA `(.L_x_112) ;  /* 0x0000003000f48947 */ /* 0x004fea0003800000 */
.L_x_111:
[----:B------:R-:W-:Y:S05]  /*70f0*/  BSYNC B0 ;  /* 0x0000000000007941 */ /* 0x000fea0003800000 */
.L_x_110:
[----:B------:R-:W-:Y:S01]  /*7100*/  ISETP.NE.AND P0, PT, R54, RZ, PT ;  /* 0x000000ff3600720c */ /* 0x000fe20003f05270 */
[----:B--2---:R-:W-:Y:S02]  /*7110*/  VIADD R2, R0, 0x70 ;  /* 0x0000007000027836 */ /* 0x004fe40000000000 */
[----:B------:R-:W-:Y:S02]  /*7120*/  IMAD.U32 R0, RZ, RZ, UR45 ;  /* 0x0000002dff007e24 */ /* 0x000fe4000f8e00ff */
[----:B------:R-:W-:Y:S03]  /*7130*/  VIADD R84, R84, 0x1 ;  /* 0x0000000154547836 */ /* 0x000fe60000000000 */
[----:B------:R-:W-:Y:S05]  /*7140*/  PRMT R0, R0, 0x654, R2 ;  /* 0x0000065400007816 */ /* 0x000fea0000000002 */
[----:B------:R2:W3:Y:S04]  /*7150*/  @P0 LDS.128 R48, [R4+0x200] ;  /* 0x0002000004300984 */ /* 0x0004e80000000c00 */
[----:B------:R2:W4:Y:S01]  /*7160*/  @P0 LDS.128 R44, [R3+0x210] ;  /* 0x00021000032c0984 */ /* 0x0005220000000c00 */
        /* <DEDUP_REMOVED lines=10> */
[----:B--23--:R-:W-:Y:S02]  /*7210*/  LOP3.LUT R83, R83, R0, RZ, 0x3c, !PT ;  /* 0x0000000053537212 */ /* 0x00cfe400078e3cff */
.L_x_109:
[----:B------:R-:W-:Y:S05]  /*7220*/  BSYNC B1 ;  /* 0x0000000000017941 */ /* 0x000fea0003800000 */
.L_x_108:
[----:B------:R-:W-:Y:S05]  /*7230*/  VIADD R0, R39, 0x40 ;  /* 0x0000004027007836 */ /* 0x000fea0000000000 */
[----:B------:R-:W-:Y:S04]  /*7240*/  SHF.R.U32.HI R0, RZ, 0x15, R0 ;  /* 0x00000015ff007819 */ /* 0x000fe80000011600 */
[----:B------:R-:W-:Y:S11]  /*7250*/  LOP3.LUT P0, RZ, R0, 0x3, R79, 0x48, !PT ;  /* 0x0000000300ff7812 */ /* 0x000ff6000780484f */
[----:B------:R-:W-:Y:S02]  /*7260*/  @!UPT UIADD3 URZ, UPT, UPT, URZ, URZ, URZ ;  /* 0x000000fffffff290 */ /* 0x000fe4000fffe0ff */
[----:B------:R-:W-:Y:S05]  /*7270*/  @!P0 BRA `(.L_x_113) ;  /* 0x0000000000408947 */ /* 0x000fea0003800000 */
[----:B------:R-:W2:Y:S01]  /*7280*/  LDCU.64 UR8, c[0x4][0x78] ;  /* 0x01000f00ff0877ac */ /* 0x000ea20008000a00 */
[----:B------:R-:W-:Y:S01]  /*7290*/  MOV R3, 0x0 ;  /* 0x0000000000037802 */ /* 0x000fe20000000f00 */
[----:B------:R-:W-:Y:S02]  /*72a0*/  HFMA2 R12, -RZ, RZ, 0, 5.9604644775390625e-08 ;  /* 0x00000001ff0c7431 */ /* 0x000fe400000001ff */
[----:B------:R-:W-:Y:S02]  /*72b0*/  IMAD.MOV.U32 R8, RZ, RZ, 0x192 ;  /* 0x00000192ff087424 */ /* 0x000fe400078e00ff */
[----:B------:R-:W-:Y:S01]  /*72c0*/  IMAD.MOV.U32 R13, RZ, RZ, RZ ;  /* 0x000000ffff0d7224 */ /* 0x000fe200078e00ff */
[----:B------:R-:W3:Y:S01]  /*72d0*/  LDCU.64 UR6, c[0x4][0x80] ;  /* 0x01001000ff0677ac */ /* 0x000ee20008000a00 */
[----:B------:R-:W1:Y:S01]  /*72e0*/  LDC.64 R2, c[0x4][R3] ;  /* 0x0100000003027b82 */ /* 0x000e620000000a00 */
[----:B------:R-:W5:Y:S01]  /*72f0*/  LDCU.64 UR4, c[0x4][0x18] ;  /* 0x01000300ff0477ac */ /* 0x000f620008000a00 */
[----:B--2---:R-:W-:Y:S01]  /*7300*/  MOV R5, UR9 ;  /* 0x0000000900057c02 */ /* 0x004fe20008000f00 */
[----:B------:R-:W-:Y:S01]  /*7310*/  IMAD.U32 R4, RZ, RZ, UR8 ;  /* 0x00000008ff047e24 */ /* 0x000fe2000f8e00ff */
[----:B---3--:R-:W-:Y:S01]  /*7320*/  MOV R7, UR7 ;  /* 0x0000000700077c02 */ /* 0x008fe20008000f00 */
[----:B------:R-:W-:Y:S01]  /*7330*/  IMAD.U32 R6, RZ, RZ, UR6 ;  /* 0x00000006ff067e24 */ /* 0x000fe2000f8e00ff */
[----:B-----5:R-:W-:Y:S01]  /*7340*/  MOV R11, UR5 ;  /* 0x00000005000b7c02 */ /* 0x020fe20008000f00 */
[----:B------:R-:W-:Y:S02]  /*7350*/  IMAD.U32 R10, RZ, RZ, UR4 ;  /* 0x00000004ff0a7e24 */ /* 0x000fe4000f8e00ff */
[----:B------:R-:W-:Y:S07]  /*7360*/  LEPC R20, `(.L_x_113) ;  /* 0x000000001014794e */ /* 0x000fee0000000000 */
[----:B-1--4-:R-:W-:Y:S05]  /*7370*/  CALL.ABS.NOINC R2 ;  /* 0x0000000002007343 */ /* 0x012fea0003c00000 */
.L_x_113:
[C---:B------:R-:W-:Y:S01]  /*7380*/  SHF.L.U32 R2, R48.reuse, 0x10, RZ ;  /* 0x0000001030027819 */ /* 0x040fe200000006ff */
[----:B------:R-:W-:Y:S05]  /*7390*/  WARPSYNC.ALL ;  /* 0x0000000000007948 */ /* 0x000fea0003800000 */
[----:B------:R-:W-:Y:S01]  /*73a0*/  R2UR UR4, R39 ;  /* 0x00000000270472ca */ /* 0x000fe200000e0000 */
[----:B------:R-:W-:Y:S01]  /*73b0*/  BSSY.RECONVERGENT B0, `(.L_x_114) ;  /* 0x0000099000007945 */ /* 0x000fe20003800200 */
[C---:B------:R-:W-:Y:S02]  /*73c0*/  PRMT R3, R48.reuse, 0x8880, RZ ;  /* 0x0000888030037816 */ /* 0x040fe400000000ff */
[----:B------:R-:W-:Y:S02]  /*73d0*/  SHF.L.U32 R41, R48, 0x8, RZ ;  /* 0x0000000830297819 */ /* 0x000fe400000006ff */
[C---:B------:R-:W-:Y:S02]  /*73e0*/  SHF.L.U32 R42, R49.reuse, 0x10, RZ ;  /* 0x00000010312a7819 */ /* 0x040fe400000006ff */
[----:B------:R-:W-:Y:S02]  /*73f0*/  SHF.L.U32 R43, R49, 0x8, RZ ;  /* 0x00000008312b7819 */ /* 0x000fe400000006ff */
[----:B------:R-:W-:Y:S02]  /*7400*/  SHF.R.S32.HI R42, RZ, 0x18, R42 ;  /* 0x00000018ff2a7819 */ /* 0x000fe4000001142a */
[----:B------:R-:W-:Y:S01]  /*7410*/  SHF.R.S32.HI R43, RZ, 0x18, R43 ;  /* 0x00000018ff2b7819 */ /* 0x000fe2000001142b */
[----:B-1----:R-:W-:Y:S01]  /*7420*/  LDTM.16dp32bit_t0_t15.x32 R4, tmem[UR4+0x40] ;  /* 0x00004004000479ee */ /* 0x002fe20008a80000 */
[----:B------:R-:W1:Y:S01]  /*7430*/  LDTM.16dp32bit_t16_t31.x32 R4, tmem[UR4+0x60] ;  /* 0x00006004000479ee */ /* 0x000e620008aa0000 */
[----:B------:R-:W-:Y:S02]  /*7440*/  ISETP.NE.AND P0, PT, R89, RZ, PT ;  /* 0x000000ff5900720c */ /* 0x000fe40003f05270 */
[----:B------:R-:W-:Y:S01]  /*7450*/  ISETP.NE.AND P6, PT, R61, RZ, PT ;  /* 0x000000ff3d00720c */ /* 0x000fe20003fc5270 */
[C---:B-1----:R-:W-:Y:S01]  /*7460*/  IMAD R0, R38.reuse, R4, RZ ;  /* 0x0000000426007224 */ /* 0x042fe200078e02ff */
        /* <DEDUP_REMOVED lines=14> */
[----:B------:R-:W-:Y:S01]  /*7550*/  IMAD R5, R38, R9, RZ ;  /* 0x0000000926057224 */ /* 0x000fe200078e02ff */
[----:B------:R-:W-:Y:S01]  /*7560*/  PRMT R7, R50, 0x8880, RZ ;  /* 0x0000888032077816 */ /* 0x000fe200000000ff */
[----:B------:R-:W-:Y:S01]  /*7570*/  IMAD R12, R38, R16, RZ ;  /* 0x00000010260c7224 */ /* 0x000fe200078e02ff */
[----:B------:R-:W-:Y:S01]  /*7580*/  I2IP.S8.S32.SAT R56, R2, R0, R56 ;  /* 0x0000000002387239 */ /* 0x000fe20000001438 */
[C---:B------:R-:W-:Y:S01]  /*7590*/  IMAD R9, R38.reuse, R13, RZ ;  /* 0x0000000d26097224 */ /* 0x040fe200078e02ff */
[----:B------:R-:W-:Y:S01]  /*75a0*/  SHF.R.S32.HI R3, RZ, 0x18, R49 ;  /* 0x00000018ff037819 */ /* 0x000fe20000011431 */
[----:B------:R-:W-:Y:S01]  /*75b0*/  IMAD R16, R38, R20, RZ ;  /* 0x0000001426107224 */ /* 0x000fe200078e02ff */
[----:B----4-:R-:W-:Y:S01]  /*75c0*/  SHF.L.U32 R0, R44, 0x10, RZ ;  /* 0x000000102c007819 */ /* 0x010fe200000006ff */
[----:B------:R-:W-:Y:S01]  /*75d0*/  IMAD R13, R38, R17, RZ ;  /* 0x00000011260d7224 */ /* 0x000fe200078e02ff */
[----:B------:R-:W-:Y:S01]  /*75e0*/  SHF.L.U32 R2, R44, 0x8, RZ ;  /* 0x000000082c027819 */ /* 0x000fe200000006ff */
[C---:B------:R-:W-:Y:S01]  /*75f0*/  IMAD R20, R38.reuse, R24, RZ ;  /* 0x0000001826147224 */ /* 0x040fe200078e02ff */
[----:B------:R-:W-:Y:S01]  /*7600*/  SHF.R.S32.HI R0, RZ, 0x18, R0 ;  /* 0x00000018ff007819 */ /* 0x000fe20000011400 */
[C---:B------:R-:W-:Y:S01]  /*7610*/  IMAD R17, R38.reuse, R21, RZ ;  /* 0x0000001526117224 */ /* 0x040fe200078e02ff */
[----:B------:R-:W-:Y:S01]  /*7620*/  SHF.R.S32.HI R2, RZ, 0x18, R2 ;  /* 0x00000018ff027819 */ /* 0x000fe20000011402 */
[C---:B------:R-:W-:Y:S02]  /*7630*/  IMAD R24, R38.reuse, R28, RZ ;  /* 0x0000001c26187224 */ /* 0x040fe400078e02ff */
[C---:B------:R-:W-:Y:S02]  /*7640*/  IMAD R6, R38.reuse, R10, RZ ;  /* 0x0000000a26067224 */ /* 0x040fe400078e02ff */
[C---:B------:R-:W-:Y:S02]  /*7650*/  IMAD R21, R38.reuse, R25, RZ ;  /* 0x0000001926157224 */ /* 0x040fe400078e02ff */
[----:B------:R-:W-:Y:S01]  /*7660*/  IMAD R28, R38, R32, RZ ;  /* 0x00000020261c7224 */ /* 0x000fe200078e02ff */
[----:B------:R-:W-:Y:S01]  /*7670*/  SHF.L.U32 R32, R50, 0x10, RZ ;  /* 0x0000001032207819 */ /* 0x000fe200000006ff */
[-C--:B------:R-:W-:Y:S02]  /*7680*/  IMAD R4, R41, R40.reuse, R4 ;  /* 0x0000002829047224 */ /* 0x080fe400078e0204 */
[----:B------:R-:W-:Y:S01]  /*7690*/  IMAD R25, R38, R29, RZ ;  /* 0x0000001d26197224 */ /* 0x000fe200078e02ff */
[----:B------:R-:W-:Y:S01]  /*76a0*/  SHF.R.S32.HI R32, RZ, 0x18, R32 ;  /* 0x00000018ff207819 */ /* 0x000fe20000011420 */
[----:B------:R-:W-:Y:S02]  /*76b0*/  IMAD R5, R42, R40, R5 ;  /* 0x000000282a057224 */ /* 0x000fe400078e0205 */
[----:B------:R-:W-:Y:S01]  /*76c0*/  IMAD R29, R38, R33, RZ ;  /* 0x00000021261d7224 */ /* 0x000fe200078e02ff */
[----:B------:R-:W-:Y:S01]  /*76d0*/  SHF.L.U32 R33, R50, 0x8, RZ ;  /* 0x0000000832217819 */ /* 0x000fe200000006ff */
[C---:B------:R-:W-:Y:S02]  /*76e0*/  IMAD R11, R38.reuse, R11, RZ ;  /* 0x0000000b260b7224 */ /* 0x040fe400078e02ff */
[C---:B------:R-:W-:Y:S01]  /*76f0*/  IMAD R10, R38.reuse, R14, RZ ;  /* 0x0000000e260a7224 */ /* 0x040fe200078e02ff */
[----:B------:R-:W-:Y:S01]  /*7700*/  SHF.R.S32.HI R33, RZ, 0x18, R33 ;  /* 0x00000018ff217819 */ /* 0x000fe20000011421 */
[----:B------:R-:W-:Y:S02]  /*7710*/  IMAD R6, R43, R40, R6 ;  /* 0x000000282b067224 */ /* 0x000fe400078e0206 */
[C---:B------:R-:W-:Y:S02]  /*7720*/  IMAD R14, R38.reuse, R18, RZ ;  /* 0x00000012260e7224 */ /* 0x040fe400078e02ff */
[C---:B------:R-:W-:Y:S02]  /*7730*/  IMAD R18, R38.reuse, R22, RZ ;  /* 0x0000001626127224 */ /* 0x040fe400078e02ff */
[----:B------:R-:W-:Y:S01]  /*7740*/  IMAD R11, R3, R40, R11 ;  /* 0x00000028030b7224 */ /* 0x000fe200078e020b */
[----:B------:R-:W-:Y:S01]  /*7750*/  PRMT R3, R51, 0x8880, RZ ;  /* 0x0000888033037816 */ /* 0x000fe200000000ff */
[C---:B------:R-:W-:Y:S02]  /*7760*/  IMAD R22, R38.reuse, R26, RZ ;  /* 0x0000001a26167224 */ /* 0x040fe400078e02ff */
[C---:B------:R-:W-:Y:S01]  /*7770*/  IMAD R26, R38.reuse, R30, RZ ;  /* 0x0000001e261a7224 */ /* 0x040fe200078e02ff */
[----:B------:R-:W-:Y:S01]  /*7780*/  I2IP.S8.S32.SAT R11, R11, R6, RZ ;  /* 0x000000060b0b7239 */ /* 0x000fe200000014ff */
[----:B------:R-:W-:Y:S01]  /*7790*/  IMAD R8, R7, R40, R8 ;  /* 0x0000002807087224 */ /* 0x000fe200078e0208 */
[----:B------:R-:W-:Y:S01]  /*77a0*/  SHF.L.U32 R6, R51, 0x10, RZ ;  /* 0x0000001033067819 */ /* 0x000fe200000006ff */
[----:B------:R-:W-:Y:S01]  /*77b0*/  IMAD R30, R38, R34, RZ ;  /* 0x00000022261e7224 */ /* 0x000fe200078e02ff */
[----:B------:R-:W-:Y:S01]  /*77c0*/  SHF.R.S32.HI R34, RZ, 0x18, R50 ;  /* 0x00000018ff227819 */ /* 0x000fe20000011432 */
[----:B------:R-:W-:Y:S01]  /*77d0*/  IMAD R9, R32, R40, R9 ;  /* 0x0000002820097224 */ /* 0x000fe200078e0209 */
[----:B------:R-:W-:Y:S01]  /*77e0*/  SHF.R.S32.HI R6, RZ, 0x18, R6 ;  /* 0x00000018ff067819 */ /* 0x000fe20000011406 */
[----:B------:R-:W-:Y:S01]  /*77f0*/  IMAD R15, R38, R15, RZ ;  /* 0x0000000f260f7224 */ /* 0x000fe200078e02ff */
[----:B------:R-:W-:Y:S01]  /*7800*/  I2IP.S8.S32.SAT R57, R5, R4, R11 ;  /* 0x0000000405397239 */ /* 0x000fe2000000140b */
[-C--:B------:R-:W-:Y:S01]  /*7810*/  IMAD R10, R33, R40.reuse, R10 ;  /* 0x00000028210a7224 */ /* 0x080fe200078e020a */
[----:B------:R-:W-:Y:S01]  /*7820*/  SHF.L.U32 R5, R45, 0x10, RZ ;  /* 0x000000102d057819 */ /* 0x000fe200000006ff */
[----:B------:R-:W-:Y:S01]  /*7830*/  IMAD.SHL.U32 R7, R51, 0x100, RZ ;  /* 0x0000010033077824 */ /* 0x000fe200078e00ff */
[----:B------:R-:W-:Y:S01]  /*7840*/  PRMT R4, R45, 0x8880, RZ ;  /* 0x000088802d047816 */ /* 0x000fe200000000ff */
[-C--:B------:R-:W-:Y:S01]  /*7850*/  IMAD R15, R34, R40.reuse, R15 ;  /* 0x00000028220f7224 */ /* 0x080fe200078e020f */
[----:B------:R-:W-:Y:S01]  /*7860*/  SHF.R.S32.HI R5, RZ, 0x18, R5 ;  /* 0x00000018ff057819 */ /* 0x000fe20000011405 */
[-C--:B------:R-:W-:Y:S01]  /*7870*/  IMAD R12, R3, R40.reuse, R12 ;  /* 0x00000028030c7224 */ /* 0x080fe200078e020c */
[----:B------:R-:W-:Y:S01]  /*7880*/  SHF.R.S32.HI R7, RZ, 0x18, R7 ;  /* 0x00000018ff077819 */ /* 0x000fe20000011407 */
[----:B------:R-:W-:Y:S01]  /*7890*/  IMAD R13, R6, R40, R13 ;  /* 0x00000028060d7224 */ /* 0x000fe200078e020d */
[----:B------:R-:W-:Y:S01]  /*78a0*/  I2IP.S8.S32.SAT R15, R15, R10, RZ ;  /* 0x0000000a0f0f7239 */ /* 0x000fe200000014ff */
[----:B------:R-:W-:Y:S01]  /*78b0*/  IMAD R19, R38, R19, RZ ;  /* 0x0000001326137224 */ /* 0x000fe200078e02ff */
[----:B------:R-:W-:Y:S01]  /*78c0*/  SHF.R.S32.HI R10, RZ, 0x18, R51 ;  /* 0x00000018ff0a7819 */ /* 0x000fe20000011433 */
[----:B------:R-:W-:Y:S01]  /*78d0*/  IMAD R14, R7, R40, R14 ;  /* 0x00000028070e7224 */ /* 0x000fe200078e020e */
[----:B------:R-:W-:Y:S01]  /*78e0*/  PRMT R3, R44, 0x8880, RZ ;  /* 0x000088802c037816 */ /* 0x000fe200000000ff */
[----:B------:R-:W-:Y:S01]  /*78f0*/  IMAD R23, R38, R23, RZ ;  /* 0x0000001726177224 */ /* 0x000fe200078e02ff */
[----:B------:R-:W-:Y:S01]  /*7900*/  I2IP.S8.S32.SAT R58, R9, R8, R15 ;  /* 0x00000008093a7239 */ /* 0x000fe2000000140f */
[-C--:B------:R-:W-:Y:S02]  /*7910*/  IMAD R19, R10, R40.reuse, R19 ;  /* 0x000000280a137224 */ /* 0x080fe400078e0213 */
[-C--:B------:R-:W-:Y:S01]  /*7920*/  IMAD R16, R3, R40.reuse, R16 ;  /* 0x0000002803107224 */ /* 0x080fe200078e0210 */
[----:B------:R-:W-:Y:S01]  /*7930*/  SHF.R.S32.HI R3, RZ, 0x18, R44 ;  /* 0x00000018ff037819 */ /* 0x000fe2000001142c */
[----:B------:R-:W-:Y:S01]  /*7940*/  IMAD R17, R0, R40, R17 ;  /* 0x0000002800117224 */ /* 0x000fe200078e0211 */
[----:B------:R-:W-:Y:S01]  /*7950*/  I2IP.S8.S32.SAT R14, R19, R14, RZ ;  /* 0x0000000e130e7239 */ /* 0x000fe200000014ff */
[----:B------:R-:W-:Y:S02]  /*7960*/  IMAD.SHL.U32 R0, R45, 0x100, RZ ;  /* 0x000001002d007824 */ /* 0x000fe400078e00ff */
[-C--:B------:R-:W-:Y:S01]  /*7970*/  IMAD R18, R2, R40.reuse, R18 ;  /* 0x0000002802127224 */ /* 0x080fe200078e0212 */
[----:B------:R-:W-:Y:S01]  /*7980*/  SHF.R.S32.HI R2, RZ, 0x18, R45 ;  /* 0x00000018ff027819 */ /* 0x000fe2000001142d */
[-C--:B------:R-:W-:Y:S01]  /*7990*/  IMAD R23, R3, R40.reuse, R23 ;  /* 0x0000002803177224 */ /* 0x080fe200078e0217 */
[----:B------:R-:W-:Y:S01]  /*79a0*/  SHF.R.S32.HI R0, RZ, 0x18, R0 ;  /* 0x00000018ff007819 */ /* 0x000fe20000011400 */
[-C--:B------:R-:W-:Y:S01]  /*79b0*/  IMAD R20, R4, R40.reuse, R20 ;  /* 0x0000002804147224 */ /* 0x080fe200078e0214 */
[C---:B------:R-:W-:Y:S01]  /*79c0*/  SHF.L.U32 R4, R46.reuse, 0x10, RZ ;  /* 0x000000102e047819 */ /* 0x040fe200000006ff */
[-C--:B------:R-:W-:Y:S01]  /*79d0*/  IMAD R21, R5, R40.reuse, R21 ;  /* 0x0000002805157224 */ /* 0x080fe200078e0215 */
[----:B------:R-:W-:Y:S01]  /*79e0*/  PRMT R3, R46, 0x8880, RZ ;  /* 0x000088802e037816 */ /* 0x000fe200000000ff */
[----:B------:R-:W-:Y:S01]  /*79f0*/  IMAD R27, R38, R27, RZ ;  /* 0x0000001b261b7224 */ /* 0x000fe200078e02ff */
[----:B------:R-:W-:Y:S01]  /*7a00*/  SHF.L.U32 R5, R46, 0x8, RZ ;  /* 0x000000082e057819 */ /* 0x000fe200000006ff */
[-C--:B------:R-:W-:Y:S01]  /*7a10*/  IMAD R22, R0, R40.reuse, R22 ;  /* 0x0000002800167224 */ /* 0x080fe200078e0216 */
[----:B------:R-:W-:Y:S01]  /*7a20*/  SHF.R.S32.HI R4, RZ, 0x18, R4 ;  /* 0x00000018ff047819 */ /* 0x000fe20000011404 */
[-C--:B------:R-:W-:Y:S01]  /*7a30*/  IMAD R27, R2, R40.reuse, R27 ;  /* 0x00000028021b7224 */ /* 0x080fe200078e021b */
[----:B------:R-:W-:Y:S01]  /*7a40*/  SHF.R.S32.HI R5, RZ, 0x18, R5 ;  /* 0x00000018ff057819 */ /* 0x000fe20000011405 */
[-C--:B------:R-:W-:Y:S01]  /*7a50*/  IMAD R24, R3, R40.reuse, R24 ;  /* 0x0000002803187224 */ /* 0x080fe200078e0218 */
[C---:B------:R-:W-:Y:S01]  /*7a60*/  SHF.L.U32 R3, R47.reuse, 0x10, RZ ;  /* 0x000000102f037819 */ /* 0x040fe200000006ff */
[-C--:B------:R-:W-:Y:S01]  /*7a70*/  IMAD R25, R4, R40.reuse, R25 ;  /* 0x0000002804197224 */ /* 0x080fe200078e0219 */
[----:B------:R-:W-:Y:S01]  /*7a80*/  SHF.R.S32.HI R0, RZ, 0x18, R46 ;  /* 0x00000018ff007819 */ /* 0x000fe2000001142e */
[----:B------:R-:W-:Y:S01]  /*7a90*/  IMAD R31, R38, R31, RZ ;  /* 0x0000001f261f7224 */ /* 0x000fe200078e02ff */
[----:B------:R-:W-:Y:S01]  /*7aa0*/  PRMT R2, R47, 0x8880, RZ ;  /* 0x000088802f027816 */ /* 0x000fe200000000ff */
[-C--:B------:R-:W-:Y:S01]  /*7ab0*/  IMAD R26, R5, R40.reuse, R26 ;  /* 0x00000028051a7224 */ /* 0x080fe200078e021a */
[----:B------:R-:W-:Y:S01]  /*7ac0*/  SHF.L.U32 R4, R47, 0x8, RZ ;  /* 0x000000082f047819 */ /* 0x000fe200000006ff */
[-C--:B------:R-:W-:Y:S01]  /*7ad0*/  IMAD R31, R0, R40.reuse, R31 ;  /* 0x00000028001f7224 */ /* 0x080fe200078e021f */
[----:B------:R-:W-:Y:S01]  /*7ae0*/  SHF.R.S32.HI R3, RZ, 0x18, R3 ;  /* 0x00000018ff037819 */ /* 0x000fe20000011403 */
[-C--:B------:R-:W-:Y:S01]  /*7af0*/  IMAD R28, R2, R40.reuse, R28 ;  /* 0x00000028021c7224 */ /* 0x080fe200078e021c */
[----:B------:R-:W-:Y:S01]  /*7b00*/  SHF.R.S32.HI R4, RZ, 0x18, R4 ;  /* 0x00000018ff047819 */ /* 0x000fe20000011404 */
[----:B------:R-:W-:Y:S01]  /*7b10*/  IMAD R35, R38, R35, RZ ;  /* 0x0000002326237224 */ /* 0x000fe200078e02ff */
[----:B------:R-:W-:Y:S01]  /*7b20*/  SHF.R.S32.HI R5, RZ, 0x18, R47 ;  /* 0x00000018ff057819 */ /* 0x000fe2000001142f */
[----:B------:R-:W-:Y:S01]  /*7b30*/  IMAD R29, R3, R40, R29 ;  /* 0x00000028031d7224 */ /* 0x000fe200078e021d */
[----:B------:R-:W-:Y:S01]  /*7b40*/  I2IP.S8.S32.SAT R59, R13, R12, R14 ;  /* 0x0000000c0d3b7239 */ /* 0x000fe2000000140e */
[----:B------:R-:W-:Y:S01]  /*7b50*/  IMAD R30, R4, R40, R30 ;  /* 0x00000028041e7224 */ /* 0x000fe200078e021e */
[----:B------:R-:W-:Y:S01]  /*7b60*/  I2IP.S8.S32.SAT R18, R23, R18, RZ ;  /* 0x0000001217127239 */ /* 0x000fe200000014ff */
[----:B------:R-:W-:Y:S01]  /*7b70*/  IMAD R35, R5, R40, R35 ;  /* 0x0000002805237224 */ /* 0x000fe200078e0223 */
[----:B------:R-:W-:Y:S01]  /*7b80*/  I2IP.S8.S32.SAT R22, R27, R22, RZ ;  /* 0x000000161b167239 */ /* 0x000fe200000014ff */
[----:B------:R1:W-:Y:S01]  /*7b90*/  STS.128 [R69+UR44+0x5200], R56 ;  /* 0x0052003845007988 */ /* 0x0003e20008000c2c */
[----:B------:R-:W-:Y:S02]  /*7ba0*/  I2IP.S8.S32.SAT R26, R31, R26, RZ ;  /* 0x0000001a1f1a7239 */ /* 0x000fe400000014ff */
[----:B------:R-:W-:Y:S02]  /*7bb0*/  I2IP.S8.S32.SAT R19, R35, R30, RZ ;  /* 0x0000001e23137239 */ /* 0x000fe400000014ff */
[----:B------:R-:W-:Y:S02]  /*7bc0*/  I2IP.S8.S32.SAT R16, R17, R16, R18 ;  /* 0x0000001011107239 */ /* 0x000fe40000001412 */
[----:B------:R-:W-:Y:S02]  /*7bd0*/  I2IP.S8.S32.SAT R17, R21, R20, R22 ;  /* 0x0000001415117239 */ /* 0x000fe40000001416 */
        /* <DEDUP_REMOVED lines=13> */
[----:B------:R-:W-:Y:S02]  /*7cb0*/  UIADD3 UR4, UP0, UPT, UR62, 0x680, URZ ;  /* 0x000006803e047890 */ /* 0x000fe4000ff1e0ff */
[----:B------:R-:W-:Y:S02]  /*7cc0*/  UIADD3 UR9, UPT, UPT, UR49, 0x40, URZ ;  /* 0x0000004031097890 */ /* 0x000fe4000fffe0ff */
[----:B------:R-:W-:Y:S02]  /*7cd0*/  UIADD3 UR8, UPT, UPT, UR44, 0x5200, URZ ;  /* 0x000052002c087890 */ /* 0x000fe4000fffe0ff */
[----:B------:R-:W-:Y:S01]  /*7ce0*/  UIADD3.X UR5, UPT, UPT, URZ, UR63, URZ, UP0, !UPT ;  /* 0x0000003fff057290 */ /* 0x000fe200087fe4ff */
[----:B------:R-:W-:Y:S01]  /*7cf0*/  UMOV UR10, UR50 ;  /* 0x00000032000a7c82 */ /* 0x000fe20008000000 */
[----:B------:R-:W-:Y:S07]  /*7d00*/  UMOV UR11, UR36 ;  /* 0x00000024000b7c82 */ /* 0x000fee0008000000 */
[----:B------:R2:W-:Y:S01]  /*7d10*/  UTMASTG.3D [UR8], [UR4] ;  /* 0x00000008040073b5 */ /* 0x0005e20008010000 */
[----:B------:R0:W-:Y:S01]  /*7d20*/  UTMACMDFLUSH ;  /* 0x00000000000079b7 */ /* 0x0001e20000000000 */
[----:B--2---:R-:W-:Y:S04]  /*7d30*/  DEPBAR.LE SB0, 0x1 ;  /* 0x000080400000791a */ /* 0x004fe80000000000 */
.L_x_115:
[----:B------:R-:W-:Y:S05]  /*7d40*/  BSYNC.RECONVERGENT B0 ;  /* 0x0000000000007941 */ /* 0x000fea0003800200 */
.L_x_114:
        /* <DEDUP_REMOVED lines=14> */
.L_x_119:
[----:B------:R-:W-:Y:S05]  /*7e30*/  BSYNC B0 ;  /* 0x0000000000007941 */ /* 0x000fea0003800000 */
.L_x_118:
[----:B------:R-:W-:Y:S01]  /*7e40*/  ISETP.NE.AND P0, PT, R54, RZ, PT ;  /* 0x000000ff3600720c */ /* 0x000fe20003f05270 */
[----:B------:R-:W-:Y:S11]  /*7e50*/  VIADD R84, R84, 0x1 ;  /* 0x0000000154547836 */ /* 0x000ff60000000000 */
[----:B------:R-:W-:Y:S01]  /*7e60*/  @!UPT UIADD3 URZ, UPT, UPT, URZ, URZ, URZ ;  /* 0x000000fffffff290 */ /* 0x000fe2000fffe0ff */
[----:B------:R3:W4:Y:S04]  /*7e70*/  @P0 LDS.128 R44, [R2+0x210] ;  /* 0x00021000022c0984 */ /* 0x0007280000000c00 */
        /* <DEDUP_REMOVED lines=9> */
[----:B---3--:R-:W-:Y:S02]  /*7f10*/  VIADD R2, R0, 0x70 ;  /* 0x0000007000027836 */ /* 0x008fe40000000000 */
[----:B--2---:R-:W-:Y:S05]  /*7f20*/  IMAD.U32 R0, RZ, RZ, UR45 ;  /* 0x0000002dff007e24 */ /* 0x004fea000f8e00ff */
[----:B------:R-:W-:Y:S04]  /*7f30*/  PRMT R0, R0, 0x654, R2 ;  /* 0x0000065400007816 */ /* 0x000fe80000000002 */
[----:B-----5:R2:W-:Y:S02]  /*7f40*/  SYNCS.ARRIVE.TRANS64.RED.A1T0 RZ, [R0+URZ], RZ ;  /* 0x000000ff00ff79a7 */ /* 0x0205e400081004ff */
[----:B--2---:R-:W-:Y:S04]  /*7f50*/  SEL R0, RZ, 0x1, P0 ;  /* 0x00000001ff007807 */ /* 0x004fe80000000000 */
[----:B-1--4-:R-:W-:Y:S02]  /*7f60*/  LOP3.LUT R83, R83, R0, RZ, 0x3c, !PT ;  /* 0x0000000053537212 */ /* 0x012fe400078e3cff */
.L_x_117:
[----:B------:R-:W-:Y:S05]  /*7f70*/  BSYNC B1 ;  /* 0x0000000000017941 */ /* 0x000fea0003800000 */
.L_x_116:
        /* <DEDUP_REMOVED lines=21> */
.L_x_121:
        /* <DEDUP_REMOVED lines=36> */
[----:B------:R-:W-:Y:S01]  /*8310*/  SHF.L.U32 R0, R44, 0x10, RZ ;  /* 0x000000102c007819 */ /* 0x000fe200000006ff */
        /* <DEDUP_REMOVED lines=110> */
[----:B------:R-:W-:Y:S02]  /*8a00*/  UIADD3 UR4, UPT, UPT, UR44, 0x4200, URZ ;  /* 0x000042002c047890 */ /* 0x000fe4000fffe0ff */
[----:B------:R-:W-:Y:S01]  /*8a10*/  UIADD3 UR9, UPT, UPT, UR49, 0x80, URZ ;  /* 0x0000008031097890 */ /* 0x000fe2000fffe0ff */
[----:B------:R-:W-:Y:S01]  /*8a20*/  UMOV UR10, UR50 ;  /* 0x00000032000a7c82 */ /* 0x000fe20008000000 */
[----:B------:R-:W-:Y:S02]  /*8a30*/  UMOV UR11, UR36 ;  /* 0x00000024000b7c82 */ /* 0x000fe40008000000 */
        /* <DEDUP_REMOVED lines=8> */
.L_x_123:
[----:B------:R-:W-:Y:S05]  /*8ac0*/  BSYNC.RECONVERGENT B0 ;  /* 0x0000000000007941 */ /* 0x000fea0003800200 */
.L_x_122:
        /* <DEDUP_REMOVED lines=14> */
.L_x_127:
[----:B------:R-:W-:Y:S05]  /*8bb0*/  BSYNC B0 ;  /* 0x0000000000007941 */ /* 0x000fea0003800000 */
.L_x_126:
        /* <DEDUP_REMOVED lines=18> */
.L_x_125:
[----:B------:R-:W-:Y:S05]  /*8ce0*/  BSYNC B1 ;  /* 0x0000000000017941 */ /* 0x000fea0003800000 */
.L_x_124:
        /* <DEDUP_REMOVED lines=21> */
.L_x_129:
[----:B------:R-:W-:Y:S01]  /*8e40*/  ISETP.NE.AND P0, PT, R89, RZ, PT ;  /* 0x000000ff5900720c */ /* 0x000fe20003f05270 */
[----:B------:R-:W-:Y:S05]  /*8e50*/  WARPSYNC.ALL ;  /* 0x0000000000007948 */ /* 0x000fea0003800000 */
[----:B------:R-:W-:Y:S01]  /*8e60*/  IMAD.SHL.U32 R66, R49, 0x100, RZ ;  /* 0x0000010031427824 */ /* 0x000fe200078e00ff */
[----:B------:R-:W-:Y:S01]  /*8e70*/  R2UR UR4, R39 ;  /* 0x00000000270472ca */ /* 0x000fe200000e0000 */
[----:B------:R-:W-:Y:S01]  /*8e80*/  IMAD.SHL.U32 R60, R51, 0x100, RZ ;  /* 0x00000100333c7824 */ /* 0x000fe200078e00ff */
[C---:B------:R-:W-:Y:S01]  /*8e90*/  SHF.L.U32 R2, R48.reuse, 0x10, RZ ;  /* 0x0000001030027819 */ /* 0x040fe200000006ff */
[----:B----4-:R-:W-:Y:S01]  /*8ea0*/  IMAD.SHL.U32 R54, R45, 0x100, RZ ;  /* 0x000001002d367824 */ /* 0x010fe200078e00ff */
[C---:B------:R-:W-:Y:S01]  /*8eb0*/  PRMT R0, R48.reuse, 0x8880, RZ ;  /* 0x0000888030007816 */ /* 0x040fe200000000ff */
[----:B------:R-:W-:Y:S01]  /*8ec0*/  BSSY.RECONVERGENT B0, `(.L_x_130) ;  /* 0x000009e000007945 */ /* 0x000fe20003800200 */
[----:B------:R-:W-:Y:S02]  /*8ed0*/  SHF.L.U32 R3, R48, 0x8, RZ ;  /* 0x0000000830037819 */ /* 0x000fe400000006ff */
[----:B------:R-:W-:Y:S02]  /*8ee0*/  SHF.R.S32.HI R2, RZ, 0x18, R2 ;  /* 0x00000018ff027819 */ /* 0x000fe40000011402 */
[----:B------:R-:W-:Y:S02]  /*8ef0*/  PRMT R68, R49, 0x8880, RZ ;  /* 0x0000888031447816 */ /* 0x000fe400000000ff */
[----:B------:R-:W-:Y:S01]  /*8f00*/  SHF.R.S32.HI R3, RZ, 0x18, R3 ;  /* 0x00000018ff037819 */ /* 0x000fe20000011403 */
[----:B-1----:R-:W-:Y:S01]  /*8f10*/  LDTM.16dp32bit_t0_t15.x32 R4, tmem[UR4+0xc0] ;  /* 0x0000c004000479ee */ /* 0x002fe20008a80000 */
[----:B------:R-:W1:Y:S01]  /*8f20*/  LDTM.16dp32bit_t16_t31.x32 R4, tmem[UR4+0xe0] ;  /* 0x0000e004000479ee */ /* 0x000e620008aa0000 */
[----:B------:R-:W-:Y:S01]  /*8f30*/  NOP ;  /* 0x0000000000007918 */ /* 0x000fe20000000000 */
[----:B------:R-:W-:Y:S02]  /*8f40*/  SHF.L.U32 R63, R50, 0x8, RZ ;  /* 0x00000008323f7819 */ /* 0x000fe400000006ff */
[C---:B------:R-:W-:Y:S02]  /*8f50*/  PRMT R62, R51.reuse, 0x8880, RZ ;  /* 0x00008880333e7816 */ /* 0x040fe400000000ff */
[----:B------:R-:W-:Y:S02]  /*8f60*/  SHF.L.U32 R61, R51, 0x10, RZ ;  /* 0x00000010333d7819 */ /* 0x000fe400000006ff */
[----:B------:R-:W-:Y:S02]  /*8f70*/  R2UR UR5, R52 ;  /* 0x00000000340572ca */ /* 0x000fe400000e0000 */
[----:B------:R-:W-:Y:S01]  /*8f80*/  SHF.R.S32.HI R39, RZ, 0x18, R48 ;  /* 0x00000018ff277819 */ /* 0x000fe20000011430 */
[----:B------:R-:W-:Y:S01]  /*8f90*/  IMAD.SHL.U32 R48, R47, 0x100, RZ ;  /* 0x000001002f307824 */ /* 0x000fe200078e00ff */
[----:B------:R-:W-:Y:S02]  /*8fa0*/  SHF.L.U32 R67, R49, 0x10, RZ ;  /* 0x0000001031437819 */ /* 0x000fe400000006ff */
[C---:B------:R-:W-:Y:S02]  /*8fb0*/  PRMT R65, R50.reuse, 0x8880, RZ ;  /* 0x0000888032417816 */ /* 0x040fe400000000ff */
[----:B------:R-:W-:Y:S02]  /*8fc0*/  SHF.R.S32.HI R41, RZ, 0x18, R49 ;  /* 0x00000018ff297819 */ /* 0x000fe40000011431 */
[----:B------:R-:W-:Y:S02]  /*8fd0*/  SHF.L.U32 R64, R50, 0x10, RZ ;  /* 0x0000001032407819 */ /* 0x000fe400000006ff */
[----:B------:R-:W-:Y:S01]  /*8fe0*/  SHF.R.S32.HI R42, RZ, 0x18, R50 ;  /* 0x00000018ff2a7819 */ /* 0x000fe20000011432 */
[----:B------:R-:W-:Y:S01]  /*8ff0*/  UIADD3 UR4, UPT, UPT, UR5, 0xe0, URZ ;  /* 0x000000e005047890 */ /* 0x000fe2000fffe0ff */
[----:B------:R-:W-:Y:S01]  /*9000*/  PRMT R59, R44, 0x8880, RZ ;  /* 0x000088802c3b7816 */ /* 0x000fe200000000ff */
[C---:B-1----:R-:W-:Y:S02]  /*9010*/  IMAD R4, R38.reuse, R4, RZ ;  /* 0x0000000426047224 */ /* 0x042fe400078e02ff */
[----:B------:R-:W-:Y:S01]  /*9020*/  UPRMT UR4, UR45, 0x654, UR4 ;  /* 0x000006542d047896 */ /* 0x000fe20008000004 */
[C---:B------:R-:W-:Y:S01]  /*9030*/  IMAD R5, R38.reuse, R5, RZ ;  /* 0x0000000526057224 */ /* 0x040fe200078e02ff */
[----:B------:R-:W-:Y:S01]  /*9040*/  SHF.R.S32.HI R43, RZ, 0x18, R51 ;  /* 0x00000018ff2b7819 */ /* 0x000fe20000011433 */
[----:B------:R-:W-:Y:S01]  /*9050*/  IMAD R6, R38, R6, RZ ;  /* 0x0000000626067224 */ /* 0x000fe200078e02ff */
[----:B------:R-:W-:Y:S01]  /*9060*/  SHF.L.U32 R51, R46, 0x8, RZ ;  /* 0x000000082e337819 */ /* 0x000fe200000006ff */
[----:B------:R-:W-:Y:S01]  /*9070*/  IMAD R4, R0, R40, R4 ;  /* 0x0000002800047224 */ /* 0x000fe200078e0204 */
[----:B------:R-:W-:Y:S01]  /*9080*/  MOV R0, R68 ;  /* 0x0000004400007202 */ /* 0x000fe20000000f00 */
[----:B------:R-:W-:Y:S01]  /*9090*/  IMAD R7, R38, R7, RZ ;  /* 0x0000000726077224 */ /* 0x000fe200078e02ff */
[----:B------:R-:W-:Y:S01]  /*90a0*/  SHF.L.U32 R58, R44, 0x10, RZ ;  /* 0x000000102c3a7819 */ /* 0x000fe200000006ff */
[-C--:B------:R-:W-:Y:S01]  /*90b0*/  IMAD R5, R2, R40.reuse, R5 ;  /* 0x0000002802057224 */ /* 0x080fe200078e0205 */
[----:B------:R-:W-:Y:S01]  /*90c0*/  SYNCS.ARRIVE.TRANS64.RED.A1T0 RZ, [UR4], RZ ;  /* 0x000000ffffff79a7 */ /* 0x000fe20008100404 */
[----:B------:R-:W-:Y:S01]  /*90d0*/  IMAD R6, R3, R40, R6 ;  /* 0x0000002803067224 */ /* 0x000fe200078e0206 */
[----:B------:R-:W-:Y:S01]  /*90e0*/  SHF.R.S32.HI R2, RZ, 0x18, R67 ;  /* 0x00000018ff027819 */ /* 0x000fe20000011443 */
[C---:B------:R-:W-:Y:S01]  /*90f0*/  IMAD R8, R38.reuse, R8, RZ ;  /* 0x0000000826087224 */ /* 0x040fe200078e02ff */
[----:B------:R-:W-:Y:S01]  /*9100*/  SHF.R.S32.HI R3, RZ, 0x18, R66 ;  /* 0x00000018ff037819 */ /* 0x000fe20000011442 */
[-C--:B------:R-:W-:Y:S01]  /*9110*/  IMAD R7, R39, R40.reuse, R7 ;  /* 0x0000002827077224 */ /* 0x080fe200078e0207 */
[----:B------:R-:W-:Y:S01]  /*9120*/  MOV R39, R65 ;  /* 0x0000004100277202 */ /* 0x000fe20000000f00 */
[----:B------:R-:W-:Y:S01]  /*9130*/  IMAD R9, R38, R9, RZ ;  /* 0x0000000926097224 */ /* 0x000fe200078e02ff */
[C---:B------:R-:W-:Y:S01]  /*9140*/  PRMT R56, R45.reuse, 0x8880, RZ ;  /* 0x000088802d387816 */ /* 0x040fe200000000ff */
[----:B------:R-:W-:Y:S01]  /*9150*/  IMAD R8, R0, R40, R8 ;  /* 0x0000002800087224 */ /* 0x000fe200078e0208 */
[----:B------:R-:W-:Y:S01]  /*9160*/  SHF.L.U32 R55, R45, 0x10, RZ ;  /* 0x000000102d377819 */ /* 0x000fe200000006ff */
[----:B------:R-:W-:Y:S01]  /*9170*/  IMAD R10, R38, R10, RZ ;  /* 0x0000000a260a7224 */ /* 0x000fe200078e02ff */
[----:B------:R-:W-:Y:S01]  /*9180*/  PRMT R53, R46, 0x8880, RZ ;  /* 0x000088802e357816 */ /* 0x000fe200000000ff */
[----:B------:R-:W-:Y:S01]  /*9190*/  IMAD R9, R2, R40, R9 ;  /* 0x0000002802097224 */ /* 0x000fe200078e0209 */
[----:B------:R-:W-:Y:S01]  /*91a0*/  SHF.R.S32.HI R45, RZ, 0x18, R45 ;  /* 0x00000018ff2d7819 */ /* 0x000fe2000001142d */
[----:B------:R-:W-:Y:S01]  /*91b0*/  IMAD R0, R38, R20, RZ ;  /* 0x0000001426007224 */ /* 0x000fe200078e02ff */
[----:B------:R-:W-:Y:S01]  /*91c0*/  SHF.L.U32 R52, R46, 0x10, RZ ;  /* 0x000000102e347819 */ /* 0x000fe200000006ff */
[C---:B------:R-:W-:Y:S01]  /*91d0*/  IMAD R11, R38.reuse, R11, RZ ;  /* 0x0000000b260b7224 */ /* 0x040fe200078e02ff */
[C---:B------:R-:W-:Y:S01]  /*91e0*/  PRMT R50, R47.reuse, 0x8880, RZ ;  /* 0x000088802f327816 */ /* 0x040fe200000000ff */
[C---:B------:R-:W-:Y:S01]  /*91f0*/  IMAD R2, R38.reuse, R21, RZ ;  /* 0x0000001526027224 */ /* 0x040fe200078e02ff */
[----:B------:R-:W-:Y:S01]  /*9200*/  SHF.R.S32.HI R46, RZ, 0x18, R46 ;  /* 0x00000018ff2e7819 */ /* 0x000fe2000001142e */
[C---:B------:R-:W-:Y:S01]  /*9210*/  IMAD R20, R38.reuse, R24, RZ ;  /* 0x0000001826147224 */ /* 0x040fe200078e02ff */
[----:B------:R-:W-:Y:S01]  /*9220*/  SHF.L.U32 R49, R47, 0x10, RZ ;  /* 0x000000102f317819 */ /* 0x000fe200000006ff */
[C---:B------:R-:W-:Y:S01]  /*9230*/  IMAD R21, R38.reuse, R25, RZ ;  /* 0x0000001926157224 */ /* 0x040fe200078e02ff */
[----:B------:R-:W-:Y:S01]  /*9240*/  SHF.R.S32.HI R47, RZ, 0x18, R47 ;  /* 0x00000018ff2f7819 */ /* 0x000fe2000001142f */
[----:B------:R-:W-:Y:S01]  /*9250*/  IMAD R24, R38, R28, RZ ;  /* 0x0000001c26187224 */ /* 0x000fe200078e02ff */
[----:B------:R-:W-:Y:S01]  /*9260*/  SHF.L.U32 R57, R44, 0x8, RZ ;  /* 0x000000082c397819 */ /* 0x000fe200000006ff */
[----:B------:R-:W-:Y:S01]  /*9270*/  IMAD R10, R3, R40, R10 ;  /* 0x00000028030a7224 */ /* 0x000fe200078e020a */
[----:B------:R-:W-:Y:S01]  /*9280*/  SHF.R.S32.HI R44, RZ, 0x18, R44 ;  /* 0x00000018ff2c7819 */ /* 0x000fe2000001142c */
[----:B------:R-:W-:Y:S01]  /*9290*/  IMAD R12, R38, R12, RZ ;  /* 0x0000000c260c7224 */ /* 0x000fe200078e02ff */
[----:B------:R-:W-:Y:S01]  /*92a0*/  IADD3 R36, PT, PT, R36, 0x1, RZ ;  /* 0x0000000124247810 */ /* 0x000fe20007ffe0ff */
[C---:B------:R-:W-:Y:S02]  /*92b0*/  IMAD R25, R38.reuse, R29, RZ ;  /* 0x0000001d26197224 */ /* 0x040fe400078e02ff */
[C---:B------:R-:W-:Y:S01]  /*92c0*/  IMAD R28, R38.reuse, R32, RZ ;  /* 0x00000020261c7224 */ /* 0x040fe200078e02ff */
[----:B------:R-:W-:Y:S01]  /*92d0*/  SHF.R.S32.HI R32, RZ, 0x18, R64 ;  /* 0x00000018ff207819 */ /* 0x000fe20000011440 */
[C---:B------:R-:W-:Y:S01]  /*92e0*/  IMAD R29, R38.reuse, R33, RZ ;  /* 0x00000021261d7224 */ /* 0x040fe200078e02ff */
[----:B------:R-:W-:Y:S01]  /*92f0*/  I2IP.S8.S32.SAT R33, R7, R6, RZ ;  /* 0x0000000607217239 */ /* 0x000fe200000014ff */
[----:B------:R-:W-:Y:S01]  /*9300*/  IMAD R11, R41, R40, R11 ;  /* 0x00000028290b7224 */ /* 0x000fe200078e020b */
[----:B------:R-:W-:Y:S01]  /*9310*/  SHF.R.S32.HI R6, RZ, 0x18, R63 ;  /* 0x00000018ff067819 */ /* 0x000fe2000001143f */
[C---:B------:R-:W-:Y:S01]  /*9320*/  IMAD R13, R38.reuse, R13, RZ ;  /* 0x0000000d260d7224 */ /* 0x040fe200078e02ff */
[----:B------:R-:W-:Y:S01]  /*9330*/  MOV R7, R62 ;  /* 0x0000003e00077202 */ /* 0x000fe20000000f00 */
[C---:B------:R-:W-:Y:S02]  /*9340*/  IMAD R14, R38.reuse, R14, RZ ;  /* 0x0000000e260e7224 */ /* 0x040fe400078e02ff */
[C---:B------:R-:W-:Y:S02]  /*9350*/  IMAD R3, R38.reuse, R22, RZ ;  /* 0x0000001626037224 */ /* 0x040fe400078e02ff */
[----:B------:R-:W-:Y:S02]  /*9360*/  IMAD R12, R39, R40, R12 ;  /* 0x00000028270c7224 */ /* 0x000fe400078e020c */
[C---:B------:R-:W-:Y:S02]  /*9370*/  IMAD R22, R38.reuse, R26, RZ ;  /* 0x0000001a26167224 */ /* 0x040fe400078e02ff */
[C---:B------:R-:W-:Y:S02]  /*9380*/  IMAD R15, R38.reuse, R15, RZ ;  /* 0x0000000f260f7224 */ /* 0x040fe400078e02ff */
[----:B------:R-:W-:Y:S02]  /*9390*/  IMAD R26, R38, R30, RZ ;  /* 0x0000001e261a7224 */ /* 0x000fe400078e02ff */
[----:B------:R-:W-:Y:S02]  /*93a0*/  IMAD R13, R32, R40, R13 ;  /* 0x00000028200d7224 */ /* 0x000fe400078e020d */
[C---:B------:R-:W-:Y:S01]  /*93b0*/  IMAD R30, R38.reuse, R34, RZ ;  /* 0x00000022261e7224 */ /* 0x040fe200078e02ff */
[----:B------:R-:W-:Y:S01]  /*93c0*/  I2IP.S8.S32.SAT R34, R11, R10, RZ ;  /* 0x0000000a0b227239 */ /* 0x000fe200000014ff */
[----:B------:R-:W-:Y:S01]  /*93d0*/  IMAD R16, R38, R16, RZ ;  /* 0x0000001026107224 */ /* 0x000fe200078e02ff */
[----:B------:R-:W-:Y:S01]  /*93e0*/  SHF.R.S32.HI R10, RZ, 0x18, R61 ;  /* 0x00000018ff0a7819 */ /* 0x000fe2000001143d */
[----:B------:R-:W-:Y:S01]  /*93f0*/  IMAD R14, R6, R40, R14 ;  /* 0x00000028060e7224 */ /* 0x000fe200078e020e */
[----:B------:R-:W-:Y:S01]  /*9400*/  I2IP.S8.S32.SAT R61, R9, R8, R34 ;  /* 0x00000008093d7239 */ /* 0x000fe20000001422 */
[----:B------:R-:W-:Y:S01]  /*9410*/  IMAD R17, R38, R17, RZ ;  /* 0x0000001126117224 */ /* 0x000fe200078e02ff */
[----:B------:R-:W-:Y:S01]  /*9420*/  SHF.R.S32.HI R11, RZ, 0x18, R60 ;  /* 0x00000018ff0b7819 */ /* 0x000fe2000001143c */
[----:B------:R-:W-:Y:S01]  /*9430*/  IMAD R15, R42, R40, R15 ;  /* 0x000000282a0f7224 */ /* 0x000fe200078e020f */
[----:B------:R-:W-:Y:S01]  /*9440*/  I2IP.S8.S32.SAT R60, R5, R4, R33 ;  /* 0x00000004053c7239 */ /* 0x000fe20000001421 */
[C---:B------:R-:W-:Y:S01]  /*9450*/  IMAD R18, R38.reuse, R18, RZ ;  /* 0x0000001226127224 */ /* 0x040fe200078e02ff */
[----:B------:R-:W-:Y:S01]  /*9460*/  SHF.R.S32.HI R5, RZ, 0x18, R58 ;  /* 0x00000018ff057819 */ /* 0x000fe2000001143a */
[----:B------:R-:W-:Y:S01]  /*9470*/  IMAD R16, R7, R40, R16 ;  /* 0x0000002807107224 */ /* 0x000fe200078e0210 */
[----:B------:R-:W-:Y:S01]  /*9480*/  I2IP.S8.S32.SAT R14, R15, R14, RZ ;  /* 0x0000000e0f0e7239 */ /* 0x000fe200000014ff */
[----:B------:R-:W-:Y:S01]  /*9490*/  IMAD R19, R38, R19, RZ ;  /* 0x0000001326137224 */ /* 0x000fe200078e02ff */
[----:B------:R-:W-:Y:S01]  /*94a0*/  SHF.R.S32.HI R7, RZ, 0x18, R48 ;  /* 0x00000018ff077819 */ /* 0x000fe20000011430 */
[----:B------:R-:W-:Y:S01]  /*94b0*/  IMAD R17, R10, R40, R17 ;  /* 0x000000280a117224 */ /* 0x000fe200078e0211 */
[----:B------:R-:W-:Y:S01]  /*94c0*/  I2IP.S8.S32.SAT R62, R13, R12, R14 ;  /* 0x0000000c0d3e7239 */ /* 0x000fe2000000140e */
[-C--:B------:R-:W-:Y:S01]  /*94d0*/  IMAD R18, R11, R40.reuse, R18 ;  /* 0x000000280b127224 */ /* 0x080fe200078e0212 */
[----:B------:R-:W-:Y:S01]  /*94e0*/  SHF.R.S32.HI R6, RZ, 0x18, R57 ;  /* 0x00000018ff067819 */ /* 0x000fe20000011439 */
[----:B------:R-:W-:Y:S02]  /*94f0*/  IMAD.MOV.U32 R4, RZ, RZ, R59 ;  /* 0x000000ffff047224 */ /* 0x000fe400078e003b */
[-C--:B------:R-:W-:Y:S02]  /*9500*/  IMAD R19, R43, R40.reuse, R19 ;  /* 0x000000282b137224 */ /* 0x080fe400078e0213 */
[----:B------:R-:W-:Y:S01]  /*9510*/  IMAD R0, R4, R40, R0 ;  /* 0x0000002804007224 */ /* 0x000fe200078e0200 */
[----:B------:R-:W-:Y:S01]  /*9520*/  MOV R4, R56 ;  /* 0x0000003800047202 */ /* 0x000fe20000000f00 */
[----:B------:R-:W-:Y:S01]  /*9530*/  IMAD R23, R38, R23, RZ ;  /* 0x0000001726177224 */ /* 0x000fe200078e02ff */
[----:B------:R-:W-:Y:S01]  /*9540*/  I2IP.S8.S32.SAT R18, R19, R18, RZ ;  /* 0x0000001213127239 */ /* 0x000fe200000014ff */
[-C--:B------:R-:W-:Y:S01]  /*9550*/  IMAD R2, R5, R40.reuse, R2 ;  /* 0x0000002805027224 */ /* 0x080fe200078e0202 */
[----:B------:R-:W-:Y:S01]  /*9560*/  SHF.R.S32.HI R5, RZ, 0x18, R55 ;  /* 0x00000018ff057819 */ /* 0x000fe20000011437 */
[----:B------:R-:W-:Y:S01]  /*9570*/  IMAD R3, R6, R40, R3 ;  /* 0x0000002806037224 */ /* 0x000fe200078e0203 */
[----:B------:R-:W-:Y:S01]  /*9580*/  I2IP.S8.S32.SAT R63, R17, R16, R18 ;  /* 0x00000010113f7239 */ /* 0x000fe20000001412 */
[-C--:B------:R-:W-:Y:S01]  /*9590*/  IMAD R23, R44, R40.reuse, R23 ;  /* 0x000000282c177224 */ /* 0x080fe200078e0217 */
[----:B------:R-:W-:Y:S01]  /*95a0*/  SHF.R.S32.HI R6, RZ, 0x18, R54 ;  /* 0x00000018ff067819 */ /* 0x000fe20000011436 */
[-C--:B------:R-:W-:Y:S01]  /*95b0*/  IMAD R20, R4, R40.reuse, R20 ;  /* 0x0000002804147224 */ /* 0x080fe200078e0214 */
[----:B------:R-:W-:Y:S01]  /*95c0*/  MOV R4, R53 ;  /* 0x0000003500047202 */ /* 0x000fe20000000f00 */
[----:B------:R1:W-:Y:S01]  /*95d0*/  STS.128 [R69+UR44+0x5200], R60 ;  /* 0x0052003c45007988 */ /* 0x0003e20008000c2c */
[----:B------:R-:W-:Y:S01]  /*95e0*/  IMAD R27, R38, R27, RZ ;  /* 0x0000001b261b7224 */ /* 0x000fe200078e02ff */
[----:B------:R-:W-:Y:S01]  /*95f0*/  I2IP.S8.S32.SAT R3, R23, R3, RZ ;  /* 0x0000000317037239 */ /* 0x000fe200000014ff */
[-C--:B------:R-:W-:Y:S01]  /*9600*/  IMAD R21, R5, R40.reuse, R21 ;  /* 0x0000002805157224 */ /* 0x080fe200078e0215 */
[----:B------:R-:W-:Y:S01]  /*9610*/  SHF.R.S32.HI R5, RZ, 0x18, R52 ;  /* 0x00000018ff057819 */ /* 0x000fe20000011434 */
[-C--:B------:R-:W-:Y:S01]  /*9620*/  IMAD R22, R6, R40.reuse, R22 ;  /* 0x0000002806167224 */ /* 0x080fe200078e0216 */
[----:B------:R-:W-:Y:S01]  /*9630*/  SHF.R.S32.HI R6, RZ, 0x18, R49 ;  /* 0x00000018ff067819 */ /* 0x000fe20000011431 */
[-C--:B------:R-:W-:Y:S02]  /*9640*/  IMAD R27, R45, R40.reuse, R27 ;  /* 0x000000282d1b7224 */ /* 0x080fe400078e021b */
[-C--:B------:R-:W-:Y:S01]  /*9650*/  IMAD R24, R4, R40.reuse, R24 ;  /* 0x0000002804187224 */ /* 0x080fe200078e0218 */
[----:B------:R-:W-:Y:S01]  /*9660*/  SHF.R.S32.HI R4, RZ, 0x18, R51 ;  /* 0x00000018ff047819 */ /* 0x000fe20000011433 */
[----:B------:R-:W-:Y:S01]  /*9670*/  IMAD R25, R5, R40, R25 ;  /* 0x0000002805197224 */ /* 0x000fe200078e0219 */
[----:B------:R-:W-:Y:S01]  /*9680*/  MOV R5, R50 ;  /* 0x0000003200057202 */ /* 0x000fe20000000f00 */
[----:B------:R-:W-:Y:S02]  /*9690*/  IMAD R31, R38, R31, RZ ;  /* 0x0000001f261f7224 */ /* 0x000fe400078e02ff */
[----:B------:R-:W-:Y:S01]  /*96a0*/  IMAD R26, R4, R40, R26 ;  /* 0x00000028041a7224 */ /* 0x000fe200078e021a */
[----:B------:R-:W-:Y:S01]  /*96b0*/  I2IP.S8.S32.SAT R4, R2, R0, R3 ;  /* 0x0000000002047239 */ /* 0x000fe20000001403 */
[-C--:B------:R-:W-:Y:S02]  /*96c0*/  IMAD R31, R46, R40.reuse, R31 ;  /* 0x000000282e1f7224 */ /* 0x080fe400078e021f */
[----:B------:R-:W-:Y:S01]  /*96d0*/  IMAD R28, R5, R40, R28 ;  /* 0x00000028051c7224 */ /* 0x000fe200078e021c */
[----:B------:R-:W-:Y:S01]  /*96e0*/  I2IP.S8.S32.SAT R5, R27, R22, RZ ;  /* 0x000000161b057239 */ /* 0x000fe200000014ff */
[----:B------:R-:W-:Y:S01]  /*96f0*/  IMAD R29, R6, R40, R29 ;  /* 0x00000028061d7224 */ /* 0x000fe200078e021d */
[----:B------:R-:W-:Y:S01]  /*9700*/  I2IP.S8.S32.SAT R6, R31, R26, RZ ;  /* 0x0000001a1f067239 */ /* 0x000fe200000014ff */
[----:B------:R-:W-:Y:S01]  /*9710*/  IMAD R35, R38, R35, RZ ;  /* 0x0000002326237224 */ /* 0x000fe200078e02ff */
[----:B------:R-:W-:Y:S01]  /*9720*/  I2IP.S8.S32.SAT R5, R21, R20, R5 ;  /* 0x0000001415057239 */ /* 0x000fe20000001405 */
[----:B------:R-:W-:Y:S01]  /*9730*/  IMAD R30, R7, R40, R30 ;  /* 0x00000028071e7224 */ /* 0x000fe200078e021e */
[----:B------:R-:W-:Y:S01]  /*9740*/  I2IP.S8.S32.SAT R6, R25, R24, R6 ;  /* 0x0000001819067239 */ /* 0x000fe20000001406 */
[----:B------:R-:W-:Y:S05]  /*9750*/  IMAD R35, R47, R40, R35 ;  /* 0x000000282f237224 */ /* 0x000fea00078e0223 */
[----:B------:R-:W-:Y:S04]  /*9760*/  I2IP.S8.S32.SAT R7, R35, R30, RZ ;  /* 0x0000001e23077239 */ /* 0x000fe800000014ff */
[----:B------:R-:W-:Y:S05]  /*9770*/  I2IP.S8.S32.SAT R7, R29, R28, R7 ;  /* 0x0000001c1d077239 */ /* 0x000fea0000001407 */
        /* <DEDUP_REMOVED lines=18> */
.L_x_131:
[----:B------:R-:W-:Y:S05]  /*98a0*/  BSYNC.RECONVERGENT B0 ;  /* 0x0000000000007941 */ /* 0x000fea0003800200 */
.L_x_130:
[----:B------:R-:W-:Y:S01]  /*98b0*/  R2UR UR4, R80 ;  /* 0x00000000500472ca */ /* 0x000fe200000e0000 */
[----:B------:R-:W-:Y:S01]  /*98c0*/  BAR.SYNC.DEFER_BLOCKING 0x1, 0x80 ;  /* 0x0042000000007b1d */ /* 0x000fe20000010000 */
[----:B------:R-:W-:Y:S01]  /*98d0*/  ISETP.NE.AND P0, PT, R81, 0x2, PT ;  /* 0x000000025100780c */ /* 0x000fe20003f05270 */
[----:B------:R-:W-:Y:S01]  /*98e0*/  UISETP.NE.AND UP0, UPT, UR46, URZ, UPT ;  /* 0x000000ff2e00728c */ /* 0x000fe2000bf05270 */
[----:B------:R-:W-:Y:S01]  /*98f0*/  ISETP.NE.AND P1, PT, R36, 0x4, PT ;  /* 0x000000042400780c */ /* 0x000fe20003f25270 */
[----:B------:R-:W-:Y:S01]  /*9900*/  UIADD3 UR20, UPT, UPT, UR37, UR61, URZ ;  /* 0x0000003d25147290 */ /* 0x000fe2000fffe0ff */
[----:B------:R-:W-:Y:S02]  /*9910*/  SEL R2, RZ, 0x1, P0 ;  /* 0x00000001ff027807 */ /* 0x000fe40000000000 */
[----:B------:R-:W-:Y:S02]  /*9920*/  SEL R0, RZ, 0x1, P1 ;  /* 0x00000001ff007807 */ /* 0x000fe40000800000 */
[----:B------:R-:W-:Y:S02]  /*9930*/  LOP3.LUT R85, R85, R2, RZ, 0x3c, !PT ;  /* 0x0000000255557212 */ /* 0x000fe400078e3cff */
[----:B------:R-:W-:Y:S01]  /*9940*/  LOP3.LUT R86, R86, R0, RZ, 0x3c, !PT ;  /* 0x0000000056567212 */ /* 0x000fe200078e3cff */
[----:B------:R-:W-:Y:S01]  /*9950*/  UIADD3 UR16, UPT, UPT, UR38, UR4, URZ ;  /* 0x0000000426107290 */ /* 0x000fe2000fffe0ff */
[----:B------:R-:W-:Y:S02]  /*9960*/  SEL R81, R81, RZ, P0 ;  /* 0x000000ff51517207 */ /* 0x000fe40000000000 */
[----:B------:R-:W-:Y:S01]  /*9970*/  SEL R36, R36, RZ, P1 ;  /* 0x000000ff24247207 */ /* 0x000fe20000800000 */
[----:B------:R-:W-:Y:S01]  /*9980*/  UMOV UR36, UR59 ;  /* 0x0000003b00247c82 */ /* 0x000fe20008000000 */
[----:B------:R-:W-:Y:S07]  /*9990*/  BRA.U UP0, `(.L_x_132) ;  /* 0xffffffb900dc7547 */ /* 0x000fee000b83ffff */
[----:B------:R-:W-:Y:S05]  /*99a0*/  EXIT ;  /* 0x000000000000794d */ /* 0x000fea0003800000 */
.L_x_24:
[----:B---3--:R3:W4:Y:S02]  /*99b0*/  SYNCS.PHASECHK.TRANS64.TRYWAIT P0, [R0+URZ+0x110], R2 ;  /* 0x00011002000075a7 */ /* 0x00872400080011ff */
[----:B----4-:R-:W-:Y:S05]  /*99c0*/  @!P0 NANOSLEEP.SYNCS 0x989680 ;  /* 0x009896800000895d */ /* 0x010fea0003900000 */
[----:B------:R-:W4:Y:S02]  /*99d0*/  @!P0 SYNCS.PHASECHK.TRANS64 P0, [R0+URZ+0x110], R2 ;  /* 0x00011002000085a7 */ /* 0x000f2400080010ff */
[----:B----4-:R-:W-:Y:S05]  /*99e0*/  @!P0 BRA `(.L_x_24) ;  /* 0xfffffffc00f08947 */ /* 0x010fea000383ffff */
[----:B------:R-:W-:Y:S05]  /*99f0*/  BRA `(.L_x_133) ;  /* 0xffffff8000347947 */ /* 0x000fea000383ffff */
.L_x_27:
[----:B--2---:R-:W-:-:S07]  /*9a00*/  MOV R0, UR33 ;  /* 0x0000002100007c02 */ /* 0x004fce0008000f00 */
.L_x_134:
[----:B--2---:R2:W3:Y:S02]  /*9a10*/  SYNCS.PHASECHK.TRANS64.TRYWAIT P0, [R0+URZ+0x28], R3 ;  /* 0x00002803000075a7 */ /* 0x0044e400080011ff */
[----:B---3--:R-:W-:Y:S05]  /*9a20*/  @!P0 NANOSLEEP.SYNCS 0x989680 ;  /* 0x009896800000895d */ /* 0x008fea0003900000 */
[----:B------:R-:W3:Y:S02]  /*9a30*/  @!P0 SYNCS.PHASECHK.TRANS64 P0, [R0+URZ+0x28], R3 ;  /* 0x00002803000085a7 */ /* 0x000ee400080010ff */
[----:B---3--:R-:W-:Y:S05]  /*9a40*/  @!P0 BRA `(.L_x_134) ;  /* 0xfffffffc00f08947 */ /* 0x008fea000383ffff */
[----:B------:R-:W-:Y:S05]  /*9a50*/  BRA `(.L_x_26) ;  /* 0xffffff8000807947 */ /* 0x000fea000383ffff */
.L_x_34:
[----:B-1----:R-:W-:-:S07]  /*9a60*/  MOV R0, UR17 ;  /* 0x0000001100007c02 */ /* 0x002fce0008000f00 */
.L_x_135:
[----:B-1----:R1:W2:Y:S02]  /*9a70*/  SYNCS.PHASECHK.TRANS64.TRYWAIT P0, [R0+URZ+0x28], R3 ;  /* 0x00002803000075a7 */ /* 0x0022a400080011ff */
[----:B--2---:R-:W-:Y:S05]  /*9a80*/  @!P0 NANOSLEEP.SYNCS 0x989680 ;  /* 0x009896800000895d */ /* 0x004fea0003900000 */
[----:B------:R-:W2:Y:S02]  /*9a90*/  @!P0 SYNCS.PHASECHK.TRANS64 P0, [R0+URZ+0x28], R3 ;  /* 0x00002803000085a7 */ /* 0x000ea400080010ff */
[----:B--2---:R-:W-:Y:S05]  /*9aa0*/  @!P0 BRA `(.L_x_135) ;  /* 0xfffffffc00f08947 */ /* 0x004fea000383ffff */
[----:B------:R-:W-:Y:S05]  /*9ab0*/  BRA `(.L_x_33) ;  /* 0xffffff8400407947 */ /* 0x000fea000383ffff */
.L_x_39:
[----:B-1----:R1:W2:Y:S02]  /*9ac0*/  SYNCS.PHASECHK.TRANS64.TRYWAIT P0, [R3+URZ+0xa0], R0 ;  /* 0x0000a000030075a7 */ /* 0x0022a400080011ff */
[----:B--2---:R-:W-:Y:S05]  /*9ad0*/  @!P0 NANOSLEEP.SYNCS 0x989680 ;  /* 0x009896800000895d */ /* 0x004fea0003900000 */
[----:B------:R-:W2:Y:S02]  /*9ae0*/  @!P0 SYNCS.PHASECHK.TRANS64 P0, [R3+URZ+0xa0], R0 ;  /* 0x0000a000030085a7 */ /* 0x000ea400080010ff */
[----:B--2---:R-:W-:Y:S05]  /*9af0*/  @!P0 BRA `(.L_x_39) ;  /* 0xfffffffc00f08947 */ /* 0x004fea000383ffff */
[----:B------:R-:W-:Y:S05]  /*9b00*/  BRA `(.L_x_136) ;  /* 0xffffff8400e87947 */ /* 0x000fea000383ffff */
.L_x_43:
[----:B------:R-:W-:-:S07]  /*9b10*/  MOV R0, UR4 ;  /* 0x0000000400007c02 */ /* 0x000fce0008000f00 */
.L_x_137:
[----:B-1----:R1:W2:Y:S02]  /*9b20*/  SYNCS.PHASECHK.TRANS64.TRYWAIT P0, [R0+URZ], R2 ;  /* 0x00000002000075a7 */ /* 0x0022a400080011ff */
[----:B--2---:R-:W-:Y:S05]  /*9b30*/  @!P0 NANOSLEEP.SYNCS 0x989680 ;  /* 0x009896800000895d */ /* 0x004fea0003900000 */
[----:B------:R-:W2:Y:S02]  /*9b40*/  @!P0 SYNCS.PHASECHK.TRANS64 P0, [R0+URZ], R2 ;  /* 0x00000002000085a7 */ /* 0x000ea400080010ff */
[----:B--2---:R-:W-:Y:S05]  /*9b50*/  @!P0 BRA `(.L_x_137) ;  /* 0xfffffffc00f08947 */ /* 0x004fea000383ffff */
[----:B------:R-:W-:Y:S05]  /*9b60*/  BRA `(.L_x_138) ;  /* 0xffffff8c00907947 */ /* 0x000fea000383ffff */
.L_x_44:
[----:B------:R-:W-:-:S07]  /*9b70*/  MOV R0, UR5 ;  /* 0x0000000500007c02 */ /* 0x000fce0008000f00 */
.L_x_139:
[----:B-1----:R1:W2:Y:S02]  /*9b80*/  SYNCS.PHASECHK.TRANS64.TRYWAIT P0, [R0+URZ], R3 ;  /* 0x00000003000075a7 */ /* 0x0022a400080011ff */
[----:B--2---:R-:W-:Y:S05]  /*9b90*/  @!P0 NANOSLEEP.SYNCS 0x989680 ;  /* 0x009896800000895d */ /* 0x004fea0003900000 */
[----:B------:R-:W2:Y:S02]  /*9ba0*/  @!P0 SYNCS.PHASECHK.TRANS64 P0, [R0+URZ], R3 ;  /* 0x00000003000085a7 */ /* 0x000ea400080010ff */
[----:B--2---:R-:W-:Y:S05]  /*9bb0*/  @!P0 BRA `(.L_x_139) ;  /* 0xfffffffc00f08947 */ /* 0x004fea000383ffff */
[----:B------:R-:W-:Y:S05]  /*9bc0*/  BRA `(.L_x_140) ;  /* 0xffffff8c009c7947 */ /* 0x000fea000383ffff */
.L_x_45:
[----:B------:R-:W-:-:S07]  /*9bd0*/  MOV R0, UR5 ;  /* 0x0000000500007c02 */ /* 0x000fce0008000f00 */
.L_x_141:
[----:B-1----:R1:W2:Y:S02]  /*9be0*/  SYNCS.PHASECHK.TRANS64.TRYWAIT P0, [R0+URZ], R3 ;  /* 0x00000003000075a7 */ /* 0x0022a400080011ff */
[----:B--2---:R-:W-:Y:S05]  /*9bf0*/  @!P0 NANOSLEEP.SYNCS 0x989680 ;  /* 0x009896800000895d */ /* 0x004fea0003900000 */
[----:B------:R-:W2:Y:S02]  /*9c00*/  @!P0 SYNCS.PHASECHK.TRANS64 P0, [R0+URZ], R3 ;  /* 0x00000003000085a7 */ /* 0x000ea400080010ff */
[----:B--2---:R-:W-:Y:S05]  /*9c10*/  @!P0 BRA `(.L_x_141) ;  /* 0xfffffffc00f08947 */ /* 0x004fea000383ffff */
[----:B------:R-:W-:Y:S05]  /*9c20*/  BRA `(.L_x_142) ;  /* 0xffffff8c00a87947 */ /* 0x000fea000383ffff */
.L_x_46:
[----:B------:R-:W-:-:S07]  /*9c30*/  MOV R0, UR5 ;  /* 0x0000000500007c02 */ /* 0x000fce0008000f00 */
.L_x_143:
[----:B-1----:R1:W2:Y:S02]  /*9c40*/  SYNCS.PHASECHK.TRANS64.TRYWAIT P0, [R0+URZ], R3 ;  /* 0x00000003000075a7 */ /* 0x0022a400080011ff */
[----:B--2---:R-:W-:Y:S05]  /*9c50*/  @!P0 NANOSLEEP.SYNCS 0x989680 ;  /* 0x009896800000895d */ /* 0x004fea0003900000 */
[----:B------:R-:W2:Y:S02]  /*9c60*/  @!P0 SYNCS.PHASECHK.TRANS64 P0, [R0+URZ], R3 ;  /* 0x00000003000085a7 */ /* 0x000ea400080010ff */
[----:B--2---:R-:W-:Y:S05]  /*9c70*/  @!P0 BRA `(.L_x_143) ;  /* 0xfffffffc00f08947 */ /* 0x004fea000383ffff */
[----:B------:R-:W-:Y:S05]  /*9c80*/  BRA `(.L_x_144) ;  /* 0xffffff8c00b47947 */ /* 0x000fea000383ffff */
.L_x_49:
[----:B--2---:R2:W3:Y:S02]  /*9c90*/  SYNCS.PHASECHK.TRANS64.TRYWAIT P0, [R2+URZ+0x100], R4 ;  /* 0x00010004020075a7 */ /* 0x0044e400080011ff */
[----:B---3--:R-:W-:Y:S05]  /*9ca0*/  @!P0 NANOSLEEP.SYNCS 0x989680 ;  /* 0x009896800000895d */ /* 0x008fea0003900000 */
[----:B------:R-:W3:Y:S02]  /*9cb0*/  @!P0 SYNCS.PHASECHK.TRANS64 P0, [R2+URZ+0x100], R4 ;  /* 0x00010004020085a7 */ /* 0x000ee400080010ff */
[----:B---3--:R-:W-:Y:S05]  /*9cc0*/  @!P0 BRA `(.L_x_49) ;  /* 0xfffffffc00f08947 */ /* 0x008fea000383ffff */
[----:B------:R-:W-:Y:S05]  /*9cd0*/  BRA `(.L_x_145) ;  /* 0xffffff9000107947 */ /* 0x000fea000383ffff */
.L_x_50:
[----:B------:R-:W-:-:S07]  /*9ce0*/  MOV R2, UR4 ;  /* 0x0000000400027c02 */ /* 0x000fce0008000f00 */
.L_x_146:
[----:B--2---:R2:W3:Y:S02]  /*9cf0*/  SYNCS.PHASECHK.TRANS64.TRYWAIT P0, [R2+URZ+0xb0], R5 ;  /* 0x0000b005020075a7 */ /* 0x0044e400080011ff */
[----:B---3--:R-:W-:Y:S05]  /*9d00*/  @!P0 NANOSLEEP.SYNCS 0x989680 ;  /* 0x009896800000895d */ /* 0x008fea0003900000 */
[----:B------:R-:W3:Y:S02]  /*9d10*/  @!P0 SYNCS.PHASECHK.TRANS64 P0, [R2+URZ+0xb0], R5 ;  /* 0x0000b005020085a7 */ /* 0x000ee400080010ff */
[----:B---3--:R-:W-:Y:S05]  /*9d20*/  @!P0 BRA `(.L_x_146) ;  /* 0xfffffffc00f08947 */ /* 0x008fea000383ffff */
[----:B------:R-:W-:Y:S05]  /*9d30*/  BRA `(.L_x_147) ;  /* 0xffffff9000207947 */ /* 0x000fea000383ffff */
.L_x_51:
[----:B--2---:R2:W3:Y:S02]  /*9d40*/  SYNCS.PHASECHK.TRANS64.TRYWAIT P1, [R2+URZ+0xa0], R4 ;  /* 0x0000a004020075a7 */ /* 0x0044e400080211ff */
[----:B---3--:R-:W-:Y:S05]  /*9d50*/  @!P1 NANOSLEEP.SYNCS 0x989680 ;  /* 0x009896800000995d */ /* 0x008fea0003900000 */
[----:B------:R-:W3:Y:S02]  /*9d60*/  @!P1 SYNCS.PHASECHK.TRANS64 P1, [R2+URZ+0xa0], R4 ;  /* 0x0000a004020095a7 */ /* 0x000ee400080210ff */
[----:B---3--:R-:W-:Y:S05]  /*9d70*/  @!P1 BRA `(.L_x_51) ;  /* 0xfffffffc00f09947 */ /* 0x008fea000383ffff */
[----:B------:R-:W-:Y:S05]  /*9d80*/  BRA `(.L_x_148) ;  /* 0xffffff9000507947 */ /* 0x000fea000383ffff */
.L_x_54:
[----:B------:R-:W-:-:S07]  /*9d90*/  MOV R0, UR4 ;  /* 0x0000000400007c02 */ /* 0x000fce0008000f00 */
.L_x_149:
[----:B--2---:R2:W3:Y:S02]  /*9da0*/  SYNCS.PHASECHK.TRANS64.TRYWAIT P0, [R0+URZ+0xb0], R2 ;  /* 0x0000b002000075a7 */ /* 0x0044e400080011ff */
[----:B---3--:R-:W-:Y:S05]  /*9db0*/  @!P0 NANOSLEEP.SYNCS 0x989680 ;  /* 0x009896800000895d */ /* 0x008fea0003900000 */
[----:B------:R-:W3:Y:S02]  /*9dc0*/  @!P0 SYNCS.PHASECHK.TRANS64 P0, [R0+URZ+0xb0], R2 ;  /* 0x0000b002000085a7 */ /* 0x000ee400080010ff */
[----:B---3--:R-:W-:Y:S05]  /*9dd0*/  @!P0 BRA `(.L_x_149) ;  /* 0xfffffffc00f08947 */ /* 0x008fea000383ffff */
[----:B------:R-:W-:Y:S05]  /*9de0*/  BRA `(.L_x_53) ;  /* 0xffffff9000a47947 */ /* 0x000fea000383ffff */
.L_x_61:
[----:B-1----:R1:W2:Y:S02]  /*9df0*/  SYNCS.PHASECHK.TRANS64.TRYWAIT P1, [R0+URZ+0xa0], R2 ;  /* 0x0000a002000075a7 */ /* 0x0022a400080211ff */
[----:B--2---:R-:W-:Y:S05]  /*9e00*/  @!P1 NANOSLEEP.SYNCS 0x989680 ;  /* 0x009896800000995d */ /* 0x004fea0003900000 */
[----:B------:R-:W2:Y:S02]  /*9e10*/  @!P1 SYNCS.PHASECHK.TRANS64 P1, [R0+URZ+0xa0], R2 ;  /* 0x0000a002000095a7 */ /* 0x000ea400080210ff */
[----:B--2---:R-:W-:Y:S05]  /*9e20*/  @!P1 BRA `(.L_x_61) ;  /* 0xfffffffc00f09947 */ /* 0x004fea000383ffff */
[----:B------:R-:W-:Y:S05]  /*9e30*/  BRA `(.L_x_150) ;  /* 0xffffff9800187947 */ /* 0x000fea000383ffff */
.L_x_62:
[----:B------:R-:W-:-:S07]  /*9e40*/  MOV R2, UR31 ;  /* 0x0000001f00027c02 */ /* 0x000fce0008000f00 */
.L_x_151:
[----:B-1----:R1:W2:Y:S02]  /*9e50*/  SYNCS.PHASECHK.TRANS64.TRYWAIT P0, [R2+URZ+0xe0], R0 ;  /* 0x0000e000020075a7 */ /* 0x0022a400080011ff */
[----:B--2---:R-:W-:Y:S05]  /*9e60*/  @!P0 NANOSLEEP.SYNCS 0x989680 ;  /* 0x009896800000895d */ /* 0x004fea0003900000 */
[----:B------:R-:W2:Y:S02]  /*9e70*/  @!P0 SYNCS.PHASECHK.TRANS64 P0, [R2+URZ+0xe0], R0 ;  /* 0x0000e000020085a7 */ /* 0x000ea400080010ff */
[----:B--2---:R-:W-:Y:S05]  /*9e80*/  @!P0 BRA `(.L_x_151) ;  /* 0xfffffffc00f08947 */ /* 0x004fea000383ffff */
[----:B------:R-:W-:Y:S05]  /*9e90*/  BRA `(.L_x_152) ;  /* 0xffffff9800687947 */ /* 0x000fea000383ffff */
.L_x_65:
[----:B------:R-:W-:Y:S07]  /*9ea0*/  MOV R0, UR5 ;  /* 0x0000000500007c02 */ /* 0x000fee0008000f00 */
.L_x_153:
[----:B-1----:R1:W2:Y:S02]  /*9eb0*/  SYNCS.PHASECHK.TRANS64.TRYWAIT P0, [R0+URZ], R2 ;  /* 0x00000002000075a7 */ /* 0x0022a400080011ff */
[----:B--2---:R-:W-:Y:S05]  /*9ec0*/  @!P0 NANOSLEEP.SYNCS 0x989680 ;  /* 0x009896800000895d */ /* 0x004fea0003900000 */
[----:B------:R-:W2:Y:S02]  /*9ed0*/  @!P0 SYNCS.PHASECHK.TRANS64 P0, [R0+URZ], R2 ;  /* 0x00000002000085a7 */ /* 0x000ea400080010ff */
[----:B--2---:R-:W-:Y:S05]  /*9ee0*/  @!P0 BRA `(.L_x_153) ;  /* 0xfffffffc00f08947 */ /* 0x004fea000383ffff */
[----:B------:R-:W-:Y:S05]  /*9ef0*/  BRA `(.L_x_64) ;  /* 0xffffff9800847947 */ /* 0x000fea000383ffff */
.L_x_68:
[----:B------:R-:W-:-:S07]  /*9f00*/  MOV R0, UR4 ;  /* 0x0000000400007c02 */ /* 0x000fce0008000f00 */
.L_x_154:
[----:B--2---:R2:W4:Y:S02]  /*9f10*/  SYNCS.PHASECHK.TRANS64.TRYWAIT P0, [R0+URZ], R2 ;  /* 0x00000002000075a7 */ /* 0x00452400080011ff */
[----:B----4-:R-:W-:Y:S05]  /*9f20*/  @!P0 NANOSLEEP.SYNCS 0x989680 ;  /* 0x009896800000895d */ /* 0x010fea0003900000 */
[----:B------:R-:W4:Y:S02]  /*9f30*/  @!P0 SYNCS.PHASECHK.TRANS64 P0, [R0+URZ], R2 ;  /* 0x00000002000085a7 */ /* 0x000f2400080010ff */
[----:B----4-:R-:W-:Y:S05]  /*9f40*/  @!P0 BRA `(.L_x_154) ;  /* 0xfffffffc00f08947 */ /* 0x010fea000383ffff */
[----:B------:R-:W-:Y:S05]  /*9f50*/  BRA `(.L_x_155) ;  /* 0xffffff9c00607947 */ /* 0x000fea000383ffff */
.L_x_69:
[----:B------:R-:W-:-:S07]  /*9f60*/  MOV R0, UR5 ;  /* 0x0000000500007c02 */ /* 0x000fce0008000f00 */
.L_x_156:
[----:B-1----:R1:W2:Y:S02]  /*9f70*/  SYNCS.PHASECHK.TRANS64.TRYWAIT P0, [R0+URZ], R3 ;  /* 0x00000003000075a7 */ /* 0x0022a400080011ff */
[----:B--2---:R-:W-:Y:S05]  /*9f80*/  @!P0 NANOSLEEP.SYNCS 0x989680 ;  /* 0x009896800000895d */ /* 0x004fea0003900000 */
[----:B------:R-:W2:Y:S02]  /*9f90*/  @!P0 SYNCS.PHASECHK.TRANS64 P0, [R0+URZ], R3 ;  /* 0x00000003000085a7 */ /* 0x000ea400080010ff */
[----:B--2---:R-:W-:Y:S05]  /*9fa0*/  @!P0 BRA `(.L_x_156) ;  /* 0xfffffffc00f08947 */ /* 0x004fea000383ffff */
[----:B------:R-:W-:Y:S05]  /*9fb0*/  BRA `(.L_x_157) ;  /* 0xffffff9c006c7947 */ /* 0x000fea000383ffff */
.L_x_70:
[----:B------:R-:W-:-:S07]  /*9fc0*/  MOV R0, UR5 ;  /* 0x0000000500007c02 */ /* 0x000fce0008000f00 */
.L_x_158:
[----:B-1----:R1:W2:Y:S02]  /*9fd0*/  SYNCS.PHASECHK.TRANS64.TRYWAIT P0, [R0+URZ], R3 ;  /* 0x00000003000075a7 */ /* 0x0022a400080011ff */
[----:B--2---:R-:W-:Y:S05]  /*9fe0*/  @!P0 NANOSLEEP.SYNCS 0x989680 ;  /* 0x009896800000895d */ /* 0x004fea0003900000 */
[----:B------:R-:W2:Y:S02]  /*9ff0*/  @!P0 SYNCS.PHASECHK.TRANS64 P0, [R0+URZ], R3 ;  /* 0x00000003000085a7 */ /* 0x000ea400080010ff */
[----:B--2---:R-:W-:Y:S05]  /*a000*/  @!P0 BRA `(.L_x_158) ;  /* 0xfffffffc00f08947 */ /* 0x004fea000383ffff */
[----:B------:R-:W-:Y:S05]  /*a010*/  BRA `(.L_x_159) ;  /* 0xffffff9c00787947 */ /* 0x000fea000383ffff */
.L_x_71:
[----:B-1----:R-:W-:-:S07]  /*a020*/  MOV R0, UR4 ;  /* 0x0000000400007c02 */ /* 0x002fce0008000f00 */
.L_x_160:
[----:B-1----:R1:W2:Y:S02]  /*a030*/  SYNCS.PHASECHK.TRANS64.TRYWAIT P0, [R0+URZ], R2 ;  /* 0x00000002000075a7 */ /* 0x0022a400080011ff */
[----:B--2---:R-:W-:Y:S05]  /*a040*/  @!P0 NANOSLEEP.SYNCS 0x989680 ;  /* 0x009896800000895d */ /* 0x004fea0003900000 */
[----:B------:R-:W2:Y:S02]  /*a050*/  @!P0 SYNCS.PHASECHK.TRANS64 P0, [R0+URZ], R2 ;  /* 0x00000002000085a7 */ /* 0x000ea400080010ff */
[----:B--2---:R-:W-:Y:S05]  /*a060*/  @!P0 BRA `(.L_x_160) ;  /* 0xfffffffc00f08947 */ /* 0x004fea000383ffff */
[----:B------:R-:W-:Y:S05]  /*a070*/  BRA `(.L_x_161) ;  /* 0xffffff9c00847947 */ /* 0x000fea000383ffff */
.L_x_76:
[----:B---3--:R3:W4:Y:S02]  /*a080*/  SYNCS.PHASECHK.TRANS64.TRYWAIT P0, [R12+URZ+0xa0], R0 ;  /* 0x0000a0000c0075a7 */ /* 0x00872400080011ff */
[----:B----4-:R-:W-:Y:S05]  /*a090*/  @!P0 NANOSLEEP.SYNCS 0x989680 ;  /* 0x009896800000895d */ /* 0x010fea0003900000 */
[----:B------:R-:W4:Y:S02]  /*a0a0*/  @!P0 SYNCS.PHASECHK.TRANS64 P0, [R12+URZ+0xa0], R0 ;  /* 0x0000a0000c0085a7 */ /* 0x000f2400080010ff */
[----:B----4-:R-:W-:Y:S05]  /*a0b0*/  @!P0 BRA `(.L_x_76) ;  /* 0xfffffffc00f08947 */ /* 0x010fea000383ffff */
[----:B------:R-:W-:Y:S05]  /*a0c0*/  BRA `(.L_x_162) ;  /* 0xffffffa000a47947 */ /* 0x000fea000383ffff */
.L_x_79:
[----:B-1----:R-:W-:Y:S07]  /*a0d0*/  MOV R0, UR21 ;  /* 0x0000001500007c02 */ /* 0x002fee0008000f00 */
.L_x_163:
[----:B-1----:R1:W3:Y:S02]  /*a0e0*/  SYNCS.PHASECHK.TRANS64.TRYWAIT P2, [R0+URZ+0x98], R6 ;  /* 0x00009806000075a7 */ /* 0x0022e400080411ff */
[----:B---3--:R-:W-:Y:S05]  /*a0f0*/  @!P2 NANOSLEEP.SYNCS 0x989680 ;  /* 0x009896800000a95d */ /* 0x008fea0003900000 */
[----:B------:R-:W3:Y:S02]  /*a100*/  @!P2 SYNCS.PHASECHK.TRANS64 P2, [R0+URZ+0x98], R6 ;  /* 0x000098060000a5a7 */ /* 0x000ee400080410ff */
[----:B---3--:R-:W-:Y:S05]  /*a110*/  @!P2 BRA `(.L_x_163) ;  /* 0xfffffffc00f0a947 */ /* 0x008fea000383ffff */
[----:B------:R-:W-:Y:S05]  /*a120*/  BRA `(.L_x_78) ;  /* 0xffffffa8000c7947 */ /* 0x000fea000383ffff */
.L_x_82:
[----:B------:R-:W-:Y:S07]  /*a130*/  MOV R0, UR21 ;  /* 0x0000001500007c02 */ /* 0x000fee0008000f00 */
.L_x_164:
[----:B-1----:R1:W3:Y:S02]  /*a140*/  SYNCS.PHASECHK.TRANS64.TRYWAIT P0, [R0+URZ+0x70], R9 ;  /* 0x00007009000075a7 */ /* 0x0022e400080011ff */
[----:B---3--:R-:W-:Y:S05]  /*a150*/  @!P0 NANOSLEEP.SYNCS 0x989680 ;  /* 0x009896800000895d */ /* 0x008fea0003900000 */
[----:B------:R-:W3:Y:S02]  /*a160*/  @!P0 SYNCS.PHASECHK.TRANS64 P0, [R0+URZ+0x70], R9 ;  /* 0x00007009000085a7 */ /* 0x000ee400080010ff */
[----:B---3--:R-:W-:Y:S05]  /*a170*/  @!P0 BRA `(.L_x_164) ;  /* 0xfffffffc00f08947 */ /* 0x008fea000383ffff */
[----:B------:R-:W-:Y:S05]  /*a180*/  BRA `(.L_x_165) ;  /* 0xffffffa800687947 */ /* 0x000fea000383ffff */
.L_x_83:
[----:B------:R-:W-:Y:S07]  /*a190*/  MOV R0, UR21 ;  /* 0x0000001500007c02 */ /* 0x000fee0008000f00 */
.L_x_166:
[----:B-1----:R1:W3:Y:S02]  /*a1a0*/  SYNCS.PHASECHK.TRANS64.TRYWAIT P0, [R0+URZ+0x78], R9 ;  /* 0x00007809000075a7 */ /* 0x0022e400080011ff */
[----:B---3--:R-:W-:Y:S05]  /*a1b0*/  @!P0 NANOSLEEP.SYNCS 0x989680 ;  /* 0x009896800000895d */ /* 0x008fea0003900000 */
[----:B------:R-:W3:Y:S02]  /*a1c0*/  @!P0 SYNCS.PHASECHK.TRANS64 P0, [R0+URZ+0x78], R9 ;  /* 0x00007809000085a7 */ /* 0x000ee400080010ff */
[----:B---3--:R-:W-:Y:S05]  /*a1d0*/  @!P0 BRA `(.L_x_166) ;  /* 0xfffffffc00f08947 */ /* 0x008fea000383ffff */
[----:B------:R-:W-:Y:S05]  /*a1e0*/  BRA `(.L_x_167) ;  /* 0xffffffa800a47947 */ /* 0x000fea000383ffff */
.L_x_84:
[----:B------:R-:W-:Y:S07]  /*a1f0*/  MOV R0, UR21 ;  /* 0x0000001500007c02 */ /* 0x000fee0008000f00 */
.L_x_168:
[----:B-1----:R1:W3:Y:S02]  /*a200*/  SYNCS.PHASECHK.TRANS64.TRYWAIT P0, [R0+URZ+0x80], R9 ;  /* 0x00008009000075a7 */ /* 0x0022e400080011ff */
[----:B---3--:R-:W-:Y:S05]  /*a210*/  @!P0 NANOSLEEP.SYNCS 0x989680 ;  /* 0x009896800000895d */ /* 0x008fea0003900000 */
[----:B------:R-:W3:Y:S02]  /*a220*/  @!P0 SYNCS.PHASECHK.TRANS64 P0, [R0+URZ+0x80], R9 ;  /* 0x00008009000085a7 */ /* 0x000ee400080010ff */
[----:B---3--:R-:W-:Y:S05]  /*a230*/  @!P0 BRA `(.L_x_168) ;  /* 0xfffffffc00f08947 */ /* 0x008fea000383ffff */
[----:B------:R-:W-:Y:S05]  /*a240*/  BRA `(.L_x_169) ;  /* 0xffffffa800ec7947 */ /* 0x000fea000383ffff */
.L_x_85:
[----:B------:R-:W-:Y:S07]  /*a250*/  MOV R0, UR21 ;  /* 0x0000001500007c02 */ /* 0x000fee0008000f00 */
.L_x_170:
[----:B-1----:R1:W3:Y:S02]  /*a260*/  SYNCS.PHASECHK.TRANS64.TRYWAIT P0, [R0+URZ+0x88], R9 ;  /* 0x00008809000075a7 */ /* 0x0022e400080011ff */
[----:B---3--:R-:W-:Y:S05]  /*a270*/  @!P0 NANOSLEEP.SYNCS 0x989680 ;  /* 0x009896800000895d */ /* 0x008fea0003900000 */
[----:B------:R-:W3:Y:S02]  /*a280*/  @!P0 SYNCS.PHASECHK.TRANS64 P0, [R0+URZ+0x88], R9 ;  /* 0x00008809000085a7 */ /* 0x000ee400080010ff */
[----:B---3--:R-:W-:Y:S05]  /*a290*/  @!P0 BRA `(.L_x_170) ;  /* 0xfffffffc00f08947 */ /* 0x008fea000383ffff */
[----:B------:R-:W-:Y:S05]  /*a2a0*/  BRA `(.L_x_171) ;  /* 0xffffffac00307947 */ /* 0x000fea000383ffff */
.L_x_87:
[----:B------:R-:W-:-:S07]  /*a2b0*/  MOV R0, UR21 ;  /* 0x0000001500007c02 */ /* 0x000fce0008000f00 */
.L_x_172:
[----:B-1----:R1:W4:Y:S02]  /*a2c0*/  SYNCS.PHASECHK.TRANS64.TRYWAIT P0, [R0+URZ+0x70], R2 ;  /* 0x00007002000075a7 */ /* 0x00232400080011ff */
[----:B----4-:R-:W-:Y:S05]  /*a2d0*/  @!P0 NANOSLEEP.SYNCS 0x989680 ;  /* 0x009896800000895d */ /* 0x010fea0003900000 */
[----:B------:R-:W4:Y:S02]  /*a2e0*/  @!P0 SYNCS.PHASECHK.TRANS64 P0, [R0+URZ+0x70], R2 ;  /* 0x00007002000085a7 */ /* 0x000f2400080010ff */
[----:B----4-:R-:W-:Y:S05]  /*a2f0*/  @!P0 BRA `(.L_x_172) ;  /* 0xfffffffc00f08947 */ /* 0x010fea000383ffff */
[----:B------:R-:W-:Y:S05]  /*a300*/  BRA `(.L_x_173) ;  /* 0xffffffac00a47947 */ /* 0x000fea000383ffff */
.L_x_88:
[----:B-1----:R-:W-:-:S07]  /*a310*/  MOV R0, UR21 ;  /* 0x0000001500007c02 */ /* 0x002fce0008000f00 */
.L_x_174:
[----:B-1----:R1:W4:Y:S02]  /*a320*/  SYNCS.PHASECHK.TRANS64.TRYWAIT P0, [R0+URZ+0x78], R2 ;  /* 0x00007802000075a7 */ /* 0x00232400080011ff */
[----:B----4-:R-:W-:Y:S05]  /*a330*/  @!P0 NANOSLEEP.SYNCS 0x989680 ;  /* 0x009896800000895d */ /* 0x010fea0003900000 */
[----:B------:R-:W4:Y:S02]  /*a340*/  @!P0 SYNCS.PHASECHK.TRANS64 P0, [R0+URZ+0x78], R2 ;  /* 0x00007802000085a7 */ /* 0x000f2400080010ff */
[----:B----4-:R-:W-:Y:S05]  /*a350*/  @!P0 BRA `(.L_x_174) ;  /* 0xfffffffc00f08947 */ /* 0x010fea000383ffff */
[----:B------:R-:W-:Y:S05]  /*a360*/  BRA `(.L_x_175) ;  /* 0xffffffac00947947 */ /* 0x000fea000383ffff */
.L_x_89:
[----:B-1----:R-:W-:-:S07]  /*a370*/  MOV R0, UR21 ;  /* 0x0000001500007c02 */ /* 0x002fce0008000f00 */
.L_x_176:
[----:B-1----:R1:W4:Y:S02]  /*a380*/  SYNCS.PHASECHK.TRANS64.TRYWAIT P0, [R0+URZ+0x80], R2 ;  /* 0x00008002000075a7 */ /* 0x00232400080011ff */
[----:B----4-:R-:W-:Y:S05]  /*a390*/  @!P0 NANOSLEEP.SYNCS 0x989680 ;  /* 0x009896800000895d */ /* 0x010fea0003900000 */
[----:B------:R-:W4:Y:S02]  /*a3a0*/  @!P0 SYNCS.PHASECHK.TRANS64 P0, [R0+URZ+0x80], R2 ;  /* 0x00008002000085a7 */ /* 0x000f2400080010ff */
[----:B----4-:R-:W-:Y:S05]  /*a3b0*/  @!P0 BRA `(.L_x_176) ;  /* 0xfffffffc00f08947 */ /* 0x010fea000383ffff */
[----:B------:R-:W-:Y:S05]  /*a3c0*/  BRA `(.L_x_177) ;  /* 0xffffffac00847947 */ /* 0x000fea000383ffff */
.L_x_91:
[----:B--2---:R2:W4:Y:S02]  /*a3d0*/  SYNCS.PHASECHK.TRANS64.TRYWAIT P0, [R3+URZ+0xa0], R0 ;  /* 0x0000a000030075a7 */ /* 0x00452400080011ff */
[----:B----4-:R-:W-:Y:S05]  /*a3e0*/  @!P0 NANOSLEEP.SYNCS 0x989680 ;  /* 0x009896800000895d */ /* 0x010fea0003900000 */
[----:B------:R-:W4:Y:S02]  /*a3f0*/  @!P0 SYNCS.PHASECHK.TRANS64 P0, [R3+URZ+0xa0], R0 ;  /* 0x0000a000030085a7 */ /* 0x000f2400080010ff */
[----:B----4-:R-:W-:Y:S05]  /*a400*/  @!P0 BRA `(.L_x_91) ;  /* 0xfffffffc00f08947 */ /* 0x010fea000383ffff */
[----:B------:R-:W-:Y:S05]  /*a410*/  BRA `(.L_x_178) ;  /* 0xffffffb000507947 */ /* 0x000fea000383ffff */
.L_x_102:
[----:B-1----:R1:W2:Y:S02]  /*a420*/  SYNCS.PHASECHK.TRANS64.TRYWAIT P1, [R2+URZ+0x50], R0 ;  /* 0x00005000020075a7 */ /* 0x0022a400080211ff */
[----:B--2---:R-:W-:Y:S05]  /*a430*/  @!P1 NANOSLEEP.SYNCS 0x989680 ;  /* 0x009896800000995d */ /* 0x004fea0003900000 */
[----:B------:R-:W2:Y:S02]  /*a440*/  @!P1 SYNCS.PHASECHK.TRANS64 P1, [R2+URZ+0x50], R0 ;  /* 0x00005000020095a7 */ /* 0x000ea400080210ff */
[----:B--2---:R-:W-:Y:S05]  /*a450*/  @!P1 BRA `(.L_x_102) ;  /* 0xfffffffc00f09947 */ /* 0x004fea000383ffff */
[----:B------:R-:W-:Y:S05]  /*a460*/  BRA `(.L_x_101) ;  /* 0xffffffbc00b07947 */ /* 0x000fea000383ffff */
.L_x_104:
[----:B--2---:R2:W3:Y:S02]  /*a470*/  SYNCS.PHASECHK.TRANS64.TRYWAIT P0, [R52+URZ+0xc0], R3 ;  /* 0x0000c003340075a7 */ /* 0x0044e400080011ff */
[----:B---3--:R-:W-:Y:S05]  /*a480*/  @!P0 NANOSLEEP.SYNCS 0x989680 ;  /* 0x009896800000895d */ /* 0x008fea0003900000 */
[----:B------:R-:W3:Y:S02]  /*a490*/  @!P0 SYNCS.PHASECHK.TRANS64 P0, [R52+URZ+0xc0], R3 ;  /* 0x0000c003340085a7 */ /* 0x000ee400080010ff */
[----:B---3--:R-:W-:Y:S05]  /*a4a0*/  @!P0 BRA `(.L_x_104) ;  /* 0xfffffffc00f08947 */ /* 0x008fea000383ffff */
[----:B------:R-:W-:Y:S05]  /*a4b0*/  BRA `(.L_x_103) ;  /* 0xffffffc000047947 */ /* 0x000fea000383ffff */
.L_x_112:
[----:B--2---:R2:W3:Y:S02]  /*a4c0*/  SYNCS.PHASECHK.TRANS64.TRYWAIT P0, [R0+URZ+0x50], R2 ;  /* 0x00005002000075a7 */ /* 0x0044e400080011ff */
[----:B---3--:R-:W-:Y:S05]  /*a4d0*/  @!P0 NANOSLEEP.SYNCS 0x989680 ;  /* 0x009896800000895d */ /* 0x008fea0003900000 */
[----:B------:R-:W3:Y:S02]  /*a4e0*/  @!P0 SYNCS.PHASECHK.TRANS64 P0, [R0+URZ+0x50], R2 ;  /* 0x00005002000085a7 */ /* 0x000ee400080010ff */
[----:B---3--:R-:W-:Y:S05]  /*a4f0*/  @!P0 BRA `(.L_x_112) ;  /* 0xfffffffc00f08947 */ /* 0x008fea000383ffff */
[----:B------:R-:W-:Y:S05]  /*a500*/  BRA `(.L_x_111) ;  /* 0xffffffc800f87947 */ /* 0x000fea000383ffff */
.L_x_120:
[----:B--2---:R2:W3:Y:S02]  /*a510*/  SYNCS.PHASECHK.TRANS64.TRYWAIT P0, [R0+URZ+0x50], R4 ;  /* 0x00005004000075a7 */ /* 0x0044e400080011ff */
[----:B---3--:R-:W-:Y:S05]  /*a520*/  @!P0 NANOSLEEP.SYNCS 0x989680 ;  /* 0x009896800000895d */ /* 0x008fea0003900000 */
[----:B------:R-:W3:Y:S02]  /*a530*/  @!P0 SYNCS.PHASECHK.TRANS64 P0, [R0+URZ+0x50], R4 ;  /* 0x00005004000085a7 */ /* 0x000ee400080010ff */
[----:B---3--:R-:W-:Y:S05]  /*a540*/  @!P0 BRA `(.L_x_120) ;  /* 0xfffffffc00f08947 */ /* 0x008fea000383ffff */
[----:B------:R-:W-:Y:S05]  /*a550*/  BRA `(.L_x_119) ;  /* 0xffffffd800347947 */ /* 0x000fea000383ffff */
.L_x_128:
[----:B--2---:R2:W3:Y:S02]  /*a560*/  SYNCS.PHASECHK.TRANS64.TRYWAIT P0, [R0+URZ+0x50], R2 ;  /* 0x00005002000075a7 */ /* 0x0044e400080011ff */
[----:B---3--:R-:W-:Y:S05]  /*a570*/  @!P0 NANOSLEEP.SYNCS 0x989680 ;  /* 0x009896800000895d */ /* 0x008fea0003900000 */
[----:B------:R-:W3:Y:S02]  /*a580*/  @!P0 SYNCS.PHASECHK.TRANS64 P0, [R0+URZ+0x50], R2 ;  /* 0x00005002000085a7 */ /* 0x000ee400080010ff */
[----:B---3--:R-:W-:Y:S05]  /*a590*/  @!P0 BRA `(.L_x_128) ;  /* 0xfffffffc00f08947 */ /* 0x008fea000383ffff */
[----:B------:R-:W-:Y:S05]  /*a5a0*/  BRA `(.L_x_127) ;  /* 0xffffffe400807947 */ /* 0x000fea000383ffff */
        .weak           $__internal_0_$__cuda_sm10x_tcgen05_guardrail_trap_col_being_dealloced_not_returned_by_alloc
        .type           $__internal_0_$__cuda_sm10x_tcgen05_guardrail_trap_col_being_dealloced_not_returned_by_alloc,@function
        .size           $__internal_0_$__cuda_sm10x_tcgen05_guardrail_trap_col_being_dealloced_not_returned_by_alloc,($__internal_1_$__cuda_sm10x_tcgen05_guardrail_trap_phase_invalid_during_alloc - $__internal_0_$__cuda_sm10x_tcgen05_guardrail_trap_col_being_dealloced_not_returned_by_alloc)
$__internal_0_$__cuda_sm10x_tcgen05_guardrail_trap_col_being_dealloced_not_returned_by_alloc:
[----:B------:R-:W-:Y:S05]  /*a5b0*/  BPT.TRAP 0x1 ;  /* 0x000000040000795c */ /* 0x000fea0000300000 */
[----:B------:R-:W-:-:S04]  /*a5c0*/  HFMA2 R3, -RZ, RZ, 0, 0 ;  /* 0x00000000ff037431 */ /* 0x000fc800000001ff */
[----:B------:R-:W-:Y:S05]  /*a5d0*/  RET.REL.NODEC R2 `(_ZN7cutlass13device_kernelINS_4gemm6kernel13GemmUniversalIN4cute5tupleIJiiiiEEENS1_10collective13CollectiveMmaINS1_35MainloopSm100TmaUmmaWarpSpecializedILi5ELi2ELi4ENS5_IJNS4_1CILi2EEENSA_ILi4EEENSA_ILi1EEEEEEEENS5_IJNSA_ILi64EEENSA_ILi256EEENSA_ILi128EEEEEEaNS5_IJlSD_lEEEaSK_NS4_8TiledMMAINS4_8MMA_AtomIJNS4_15SM100_MMA_S8_SSIaaiLi64ELi256ELNS4_4UMMA5MajorE0ELSP_0ELNSO_8SaturateE0EEEEEENS4_6LayoutINS5_IJSD_SD_SD_EEENS5_IJNSA_ILi0EEESV_SV_EEEEENS5_IJNS4_10UnderscoreESY_SY_EEEEENS4_23SM90_TMA_LOAD_MULTICASTENS4_14ComposedLayoutINS4_7SwizzleILi3ELi4ELi3EEENS4_18smem_ptr_flag_bitsILi8EEENST_INS5_IJNSA_ILi8EEESI_EEENS5_IJSI_SD_EEEEEEEvNS4_8identityES11_S1B_vS1C_EENS_8epilogue10collective18CollectiveEpilogueINS1E_23Sm100TmaWarpSpecializedILi4ELi2ELi32ELb0ELb0EEEJSJ_NS5_IJNST_ISG_SD_EES1J_EEEaSK_aSK_NS1E_6fusion15FusionCallbacksIS1I_NS1L_17LinearCombinationIaiaiLNS_15FloatRoundStyleE2EEESJ_S1K_JEEENS4_5SM1004TMEM4LOAD26SM100_TMEM_LOAD_16dp32b32xENS4_13SM90_TMA_LOADENS12_INS13_ILi2ELi4ELi3EEES16_NST_INS5_IJS17_SG_EEENS5_IJSG_SD_EEEEEEENS4_39AutoVectorizingCopyWithAssumedAlignmentILi128EEENS4_14SM90_TMA_STOREES20_S22_S22_EEEvvEEEEvNT_6ParamsE) ;  /* 0xffffff5802887950 */ /* 0x000fea0003c3ffff */
        .weak           $__internal_1_$__cuda_sm10x_tcgen05_guardrail_trap_phase_invalid_during_alloc
        .type           $__internal_1_$__cuda_sm10x_tcgen05_guardrail_trap_phase_invalid_during_alloc,@function
        .size           $__internal_1_$__cuda_sm10x_tcgen05_guardrail_trap_phase_invalid_during_alloc,($__internal_2_$__cuda_sm10x_tcgen05_guardrail_trap_unallocated_columns_being_dealloced - $__internal_1_$__cuda_sm10x_tcgen05_guardrail_trap_phase_invalid_during_alloc)
$__internal_1_$__cuda_sm10x_tcgen05_guardrail_trap_phase_invalid_during_alloc:
[----:B------:R-:W-:Y:S05]  /*a5e0*/  BPT.TRAP 0x1 ;  /* 0x000000040000795c */ /* 0x000fea0000300000 */
[----:B------:R-:W-:-:S04]  /*a5f0*/  MOV R5, 0x0 ;  /* 0x0000000000057802 */ /* 0x000fc80000000f00 */
[----:B------:R-:W-:Y:S05]  /*a600*/  RET.REL.NODEC R4 `(_ZN7cutlass13device_kernelINS_4gemm6kernel13GemmUniversalIN4cute5tupleIJiiiiEEENS1_10collective13CollectiveMmaINS1_35MainloopSm100TmaUmmaWarpSpecializedILi5ELi2ELi4ENS5_IJNS4_1CILi2EEENSA_ILi4EEENSA_ILi1EEEEEEEENS5_IJNSA_ILi64EEENSA_ILi256EEENSA_ILi128EEEEEEaNS5_IJlSD_lEEEaSK_NS4_8TiledMMAINS4_8MMA_AtomIJNS4_15SM100_MMA_S8_SSIaaiLi64ELi256ELNS4_4UMMA5MajorE0ELSP_0ELNSO_8SaturateE0EEEEEENS4_6LayoutINS5_IJSD_SD_SD_EEENS5_IJNSA_ILi0EEESV_SV_EEEEENS5_IJNS4_10UnderscoreESY_SY_EEEEENS4_23SM90_TMA_LOAD_MULTICASTENS4_14ComposedLayoutINS4_7SwizzleILi3ELi4ELi3EEENS4_18smem_ptr_flag_bitsILi8EEENST_INS5_IJNSA_ILi8EEESI_EEENS5_IJSI_SD_EEEEEEEvNS4_8identityES11_S1B_vS1C_EENS_8epilogue10collective18CollectiveEpilogueINS1E_23Sm100TmaWarpSpecializedILi4ELi2ELi32ELb0ELb0EEEJSJ_NS5_IJNST_ISG_SD_EES1J_EEEaSK_aSK_NS1E_6fusion15FusionCallbacksIS1I_NS1L_17LinearCombinationIaiaiLNS_15FloatRoundStyleE2EEESJ_S1K_JEEENS4_5SM1004TMEM4LOAD26SM100_TMEM_LOAD_16dp32b32xENS4_13SM90_TMA_LOADENS12_INS13_ILi2ELi4ELi3EEES16_NST_INS5_IJS17_SG_EEENS5_IJSG_SD_EEEEEEENS4_39AutoVectorizingCopyWithAssumedAlignmentILi128EEENS4_14SM90_TMA_STOREES20_S22_S22_EEEvvEEEEvNT_6ParamsE) ;  /* 0xffffff58047c7950 */ /* 0x000fea0003c3ffff */
        .weak           $__internal_2_$__cuda_sm10x_tcgen05_guardrail_trap_unallocated_columns_being_dealloced
        .type           $__internal_2_$__cuda_sm10x_tcgen05_guardrail_trap_unallocated_columns_being_dealloced,@function
        .size           $__internal_2_$__cuda_sm10x_tcgen05_guardrail_trap_unallocated_columns_being_dealloced,(.L_x_180 - $__internal_2_$__cuda_sm10x_tcgen05_guardrail_trap_unallocated_columns_being_dealloced)
$__internal_2_$__cuda_sm10x_tcgen05_guardrail_trap_unallocated_columns_being_dealloced:
[----:B------:R-:W-:Y:S05]  /*a610*/  BPT.TRAP 0x1 ;  /* 0x000000040000795c */ /* 0x000fea0000300000 */
[----:B------:R-:W-:-:S04]  /*a620*/  HFMA2 R3, -RZ, RZ, 0, 0 ;  /* 0x00000000ff037431 */ /* 0x000fc800000001ff */
[----:B------:R-:W-:Y:S05]  /*a630*/  RET.REL.NODEC R2 `(_ZN7cutlass13device_kernelINS_4gemm6kernel13GemmUniversalIN4cute5tupleIJiiiiEEENS1_10collective13CollectiveMmaINS1_35MainloopSm100TmaUmmaWarpSpecializedILi5ELi2ELi4ENS5_IJNS4_1CILi2EEENSA_ILi4EEENSA_ILi1EEEEEEEENS5_IJNSA_ILi64EEENSA_ILi256EEENSA_ILi128EEEEEEaNS5_IJlSD_lEEEaSK_NS4_8TiledMMAINS4_8MMA_AtomIJNS4_15SM100_MMA_S8_SSIaaiLi64ELi256ELNS4_4UMMA5MajorE0ELSP_0ELNSO_8SaturateE0EEEEEENS4_6LayoutINS5_IJSD_SD_SD_EEENS5_IJNSA_ILi0EEESV_SV_EEEEENS5_IJNS4_10UnderscoreESY_SY_EEEEENS4_23SM90_TMA_LOAD_MULTICASTENS4_14ComposedLayoutINS4_7SwizzleILi3ELi4ELi3EEENS4_18smem_ptr_flag_bitsILi8EEENST_INS5_IJNSA_ILi8EEESI_EEENS5_IJSI_SD_EEEEEEEvNS4_8identityES11_S1B_vS1C_EENS_8epilogue10collective18CollectiveEpilogueINS1E_23Sm100TmaWarpSpecializedILi4ELi2ELi32ELb0ELb0EEEJSJ_NS5_IJNST_ISG_SD_EES1J_EEEaSK_aSK_NS1E_6fusion15FusionCallbacksIS1I_NS1L_17LinearCombinationIaiaiLNS_15FloatRoundStyleE2EEESJ_S1K_JEEENS4_5SM1004TMEM4LOAD26SM100_TMEM_LOAD_16dp32b32xENS4_13SM90_TMA_LOADENS12_INS13_ILi2ELi4ELi3EEES16_NST_INS5_IJS17_SG_EEENS5_IJSG_SD_EEEEEEENS4_39AutoVectorizingCopyWithAssumedAlignmentILi128EEENS4_14SM90_TMA_STOREES20_S22_S22_EEEvvEEEEvNT_6ParamsE) ;  /* 0xffffff5802707950 */ /* 0x000fea0003c3ffff */
.L_x_179:
[----:B------:R-:W-:-:S00]  /*a640*/  BRA `(.L_x_179) ;  /* 0xfffffffc00fc7947 */ /* 0x000fc0000383ffff */
[----:B------:R-:W-:-:S00]  /*a650*/  NOP ;  /* 0x0000000000007918 */ /* 0x000fc00000000000 */
        /* <DEDUP_REMOVED lines=10> */
.L_x_180:


//--------------------- .nv.global.init           --------------------------
	.section	.nv.global.init,"aw",@progbits
.nv.global.init:
	.type		$str$27,@object
	.size		$str$27,($str$28 - $str$27)
$str$27:
        /*0000*/ 	.byte	0x28, 0x61, 0x64, 0x64, 0x72, 0x65, 0x73, 0x73, 0x20, 0x26, 0x20, 0x6d, 0x61, 0x73, 0x6b, 0x29
        /*0010*/ 	.byte	0x20, 0x3d, 0x3d, 0x20, 0x30, 0x00
	.type		$str$28,@object
	.size		$str$28,($str$26 - $str$28)
$str$28:
        /*0016*/ 	.byte	0x2f, 0x74, 0x6d, 0x70, 0x2f, 0x63, 0x75, 0x74, 0x6c, 0x61, 0x73, 0x73, 0x5f, 0x73, 0x77, 0x65
        /*0026*/ 	.byte	0x65, 0x70, 0x5f, 0x73, 0x72, 0x63, 0x2f, 0x69, 0x6e, 0x63, 0x6c, 0x75, 0x64, 0x65, 0x2f, 0x63
        /*0036*/ 	.byte	0x75, 0x74, 0x65, 0x2f, 0x70, 0x6f, 0x69, 0x6e, 0x74, 0x65, 0x72, 0x5f, 0x66, 0x6c, 0x61, 0x67
        /*0046*/ 	.byte	0x67, 0x65, 0x64, 0x2e, 0x68, 0x70, 0x70, 0x00
	.type		$str$26,@object
	.size		$str$26,($str$25 - $str$26)
$str$26:
        /*004e*/ 	.byte	0x2f, 0x74, 0x6d, 0x70, 0x2f, 0x63, 0x75, 0x74, 0x6c, 0x61, 0x73, 0x73, 0x5f, 0x73, 0x77, 0x65
        /*005e*/ 	.byte	0x65, 0x70, 0x5f, 0x73, 0x72, 0x63, 0x2f, 0x69, 0x6e, 0x63, 0x6c, 0x75, 0x64, 0x65, 0x2f, 0x63
        /*006e*/ 	.byte	0x75, 0x74, 0x65, 0x2f, 0x61, 0x74, 0x6f, 0x6d, 0x2f, 0x63, 0x6f, 0x70, 0x79, 0x5f, 0x74, 0x72
        /*007e*/ 	.byte	0x61, 0x69, 0x74, 0x73, 0x5f, 0x73, 0x6d, 0x31, 0x30, 0x30, 0x2e, 0x68, 0x70, 0x70, 0x00
	.type		$str$25,@object
	.size		$str$25,(__unnamed_1 - $str$25)
$str$25:
        /*008d*/ 	.byte	0x28, 0x28, 0x75, 0x69, 0x6e, 0x74, 0x33, 0x32, 0x5f, 0x74, 0x28, 0x74, 0x68, 0x72, 0x65, 0x61
        /*009d*/ 	.byte	0x64, 0x49, 0x64, 0x78, 0x2e, 0x78, 0x29, 0x20, 0x2f, 0x20, 0x33, 0x32, 0x29, 0x20, 0x25, 0x20
        /*00ad*/ 	.byte	0x34, 0x29, 0x20, 0x3d, 0x3d, 0x20, 0x28, 0x28, 0x28, 0x74, 0x6d, 0x65, 0x6d, 0x5f, 0x61, 0x64
        /*00bd*/ 	.byte	0x64, 0x72, 0x20, 0x3e, 0x3e, 0x20, 0x31, 0x36, 0x29, 0x20, 0x2f, 0x20, 0x33, 0x32, 0x29, 0x20
        /*00cd*/ 	.byte	0x25, 0x20, 0x34, 0x29, 0x00
	.type		__unnamed_1,@object
	.size		__unnamed_1,(__unnamed_2 - __unnamed_1)
__unnamed_1:
        /*00d2*/ 	.byte	0x61, 0x75, 0x74, 0x6f, 0x20, 0x63, 0x75, 0x74, 0x65, 0x3a, 0x3a, 0x61, 0x73, 0x5f, 0x70, 0x6f
        /* <DEDUP_REMOVED lines=24> */
        /*0262*/ 	.byte	0x00
	.type		__unnamed_2,@object
	.size		__unnamed_2,(__unnamed_3 - __unnamed_2)
__unnamed_2:
        /* <DEDUP_REMOVED lines=26> */
	.type		__unnamed_3,@object
	.size		__unnamed_3,(.L_3 - __unnamed_3)
__unnamed_3:
        /* <DEDUP_REMOVED lines=41> */
.L_3:


//--------------------- .nv.shared._ZN7cutlass13device_kernelINS_4gemm6kernel13GemmUniversalIN4cute5tupleIJiiiiEEENS1_10collective13CollectiveMmaINS1_35MainloopSm100TmaUmmaWarpSpecializedILi5ELi2ELi4ENS5_IJNS4_1CILi2EEENSA_ILi4EEENSA_ILi1EEEEEEEENS5_IJNSA_ILi64EEENSA_ILi256EEENSA_ILi128EEEEEEaNS5_IJlSD_lEEEaSK_NS4_8TiledMMAINS4_8MMA_AtomIJNS4_15SM100_MMA_S8_SSIaaiLi64ELi256ELNS4_4UMMA5MajorE0ELSP_0ELNSO_8SaturateE0EEEEEENS4_6LayoutINS5_IJSD_SD_SD_EEENS5_IJNSA_ILi0EEESV_SV_EEEEENS5_IJNS4_10UnderscoreESY_SY_EEEEENS4_23SM90_TMA_LOAD_MULTICASTENS4_14ComposedLayoutINS4_7SwizzleILi3ELi4ELi3EEENS4_18smem_ptr_flag_bitsILi8EEENST_INS5_IJNSA_ILi8EEESI_EEENS5_IJSI_SD_EEEEEEEvNS4_8identityES11_S1B_vS1C_EENS_8epilogue10collective18CollectiveEpilogueINS1E_23Sm100TmaWarpSpecializedILi4ELi2ELi32ELb0ELb0EEEJSJ_NS5_IJNST_ISG_SD_EES1J_EEEaSK_aSK_NS1E_6fusion15FusionCallbacksIS1I_NS1L_17LinearCombinationIaiaiLNS_15FloatRoundStyleE2EEESJ_S1K_JEEENS4_5SM1004TMEM4LOAD26SM100_TMEM_LOAD_16dp32b32xENS4_13SM90_TMA_LOADENS12_INS13_ILi2ELi4ELi3EEES16_NST_INS5_IJS17_SG_EEENS5_IJSG_SD_EEEEEEENS4_39AutoVectorizingCopyWithAssumedAlignmentILi128EEENS4_14SM90_TMA_STOREES20_S22_S22_EEEvvEEEEvNT_6ParamsE --------------------------
	.section	.nv.shared._ZN7cutlass13device_kernelINS_4gemm6kernel13GemmUniversalIN4cute5tupleIJiiiiEEENS1_10collective13CollectiveMmaINS1_35MainloopSm100TmaUmmaWarpSpecializedILi5ELi2ELi4ENS5_IJNS4_1CILi2EEENSA_ILi4EEENSA_ILi1EEEEEEEENS5_IJNSA_ILi64EEENSA_ILi256EEENSA_ILi128EEEEEEaNS5_IJlSD_lEEEaSK_NS4_8TiledMMAINS4_8MMA_AtomIJNS4_15SM100_MMA_S8_SSIaaiLi64ELi256ELNS4_4UMMA5MajorE0ELSP_0ELNSO_8SaturateE0EEEEEENS4_6LayoutINS5_IJSD_SD_SD_EEENS5_IJNSA_ILi0EEESV_SV_EEEEENS5_IJNS4_10UnderscoreESY_SY_EEEEENS4_23SM90_TMA_LOAD_MULTICASTENS4_14ComposedLayoutINS4_7SwizzleILi3ELi4ELi3EEENS4_18smem_ptr_flag_bitsILi8EEENST_INS5_IJNSA_ILi8EEESI_EEENS5_IJSI_SD_EEEEEEEvNS4_8identityES11_S1B_vS1C_EENS_8epilogue10collective18CollectiveEpilogueINS1E_23Sm100TmaWarpSpecializedILi4ELi2ELi32ELb0ELb0EEEJSJ_NS5_IJNST_ISG_SD_EES1J_EEEaSK_aSK_NS1E_6fusion15FusionCallbacksIS1I_NS1L_17LinearCombinationIaiaiLNS_15FloatRoundStyleE2EEESJ_S1K_JEEENS4_5SM1004TMEM4LOAD26SM100_TMEM_LOAD_16dp32b32xENS4_13SM90_TMA_LOADENS12_INS13_ILi2ELi4ELi3EEES16_NST_INS5_IJS17_SG_EEENS5_IJSG_SD_EEEEEEENS4_39AutoVectorizingCopyWithAssumedAlignmentILi128EEENS4_14SM90_TMA_STOREES20_S22_S22_EEEvvEEEEvNT_6ParamsE,"aw",@nobits
	.sectionflags	@""
	.align	16
	.zero		1024


//--------------------- .nv.shared.reserved.0     --------------------------
	.section	.nv.shared.reserved.0,"aw",@nobits
	.weak		__nv_reservedSMEM_offset_0_alias
	.size		__nv_reservedSMEM_offset_0_alias, 0, 64
	.other		__nv_reservedSMEM_offset_0_alias,@"STO_CUDA_RESERVED_SHARED STV_DEFAULT"
__nv_reservedSMEM_offset_0_alias:
	.zero		0
.nv.shared.reserved.0:
	.zero		64
	.weak		__nv_reservedSMEM_tcgen05_partition
	.type		__nv_reservedSMEM_tcgen05_partition,@object
	.size		__nv_reservedSMEM_tcgen05_partition,(.L_0 - __nv_reservedSMEM_tcgen05_partition)
__nv_reservedSMEM_tcgen05_partition:
	.zero		32
.L_0:


//--------------------- .nv.global                --------------------------
	.section	.nv.global,"aw",@nobits
.nv.global:
	.type		_ZN40_INTERNAL_670641f3_4_k_cu_37caf231_317334cute1_E,@object
	.size		_ZN40_INTERNAL_670641f3_4_k_cu_37caf231_317334cute1_E,(_ZN40_INTERNAL_670641f3_4_k_cu_37caf231_317334cuda3std3__45__cpo6cbeginE - _ZN40_INTERNAL_670641f3_4_k_cu_37caf231_317334cute1_E)
_ZN40_INTERNAL_670641f3_4_k_cu_37caf231_317334cute1_E:
	.zero		1
	.type		_ZN40_INTERNAL_670641f3_4_k_cu_37caf231_317334cuda3std3__45__cpo6cbeginE,@object
	.size		_ZN40_INTERNAL_670641f3_4_k_cu_37caf231_317334cuda3std3__45__cpo6cbeginE,(_ZN40_INTERNAL_670641f3_4_k_cu_37caf231_317334cuda3std3__48in_placeE - _ZN40_INTERNAL_670641f3_4_k_cu_37caf231_317334cuda3std3__45__cpo6cbeginE)
_ZN40_INTERNAL_670641f3_4_k_cu_37caf231_317334cuda3std3__45__cpo6cbeginE:
	.zero		1
	.type		_ZN40_INTERNAL_670641f3_4_k_cu_37caf231_317334cuda3std3__48in_placeE,@object
	.size		_ZN40_INTERNAL_670641f3_4_k_cu_37caf231_317334cuda3std3__48in_placeE,(_ZN40_INTERNAL_670641f3_4_k_cu_37caf231_317334cuda3std6ranges3__45__cpo9iter_moveE - _ZN40_INTERNAL_670641f3_4_k_cu_37caf231_317334cuda3std3__48in_placeE)
_ZN40_INTERNAL_670641f3_4_k_cu_37caf231_317334cuda3std3__48in_placeE:
	.zero		1
	.type		_ZN40_INTERNAL_670641f3_4_k_cu_37caf231_317334cuda3std6ranges3__45__cpo9iter_moveE,@object
	.size		_ZN40_INTERNAL_670641f3_4_k_cu_37caf231_317334cuda3std6ranges3__45__cpo9iter_moveE,(_ZN40_INTERNAL_670641f3_4_k_cu_37caf231_317334cuda3std3__45__cpo5beginE - _ZN40_INTERNAL_670641f3_4_k_cu_37caf231_317334cuda3std6ranges3__45__cpo9iter_moveE)
_ZN40_INTERNAL_670641f3_4_k_cu_37caf231_317334cuda3std6ranges3__45__cpo9iter_moveE:
	.zero		1
	.type		_ZN40_INTERNAL_670641f3_4_k_cu_37caf231_317334cuda3std3__45__cpo5beginE,@object
	.size		_ZN40_INTERNAL_670641f3_4_k_cu_37caf231_317334cuda3std3__45__cpo5beginE,(_ZN40_INTERNAL_670641f3_4_k_cu_37caf231_317334cuda3std3__442_GLOBAL__N__670641f3_4_k_cu_37caf231_317336ignoreE - _ZN40_INTERNAL_670641f3_4_k_cu_37caf231_317334cuda3std3__45__cpo5beginE)
_ZN40_INTERNAL_670641f3_4_k_cu_37caf231_317334cuda3std3__45__cpo5beginE:
	.zero		1
	.type		_ZN40_INTERNAL_670641f3_4_k_cu_37caf231_317334cuda3std3__442_GLOBAL__N__670641f3_4_k_cu_37caf231_317336ignoreE,@object
	.size		_ZN40_INTERNAL_670641f3_4_k_cu_37caf231_317334cuda3std3__442_GLOBAL__N__670641f3_4_k_cu_37caf231_317336ignoreE,(_ZN40_INTERNAL_670641f3_4_k_cu_37caf231_317334cute7productE - _ZN40_INTERNAL_670641f3_4_k_cu_37caf231_317334cuda3std3__442_GLOBAL__N__670641f3_4_k_cu_37caf231_317336ignoreE)
_ZN40_INTERNAL_670641f3_4_k_cu_37caf231_317334cuda3std3__442_GLOBAL__N__670641f3_4_k_cu_37caf231_317336ignoreE:
	.zero		1
	.type		_ZN40_INTERNAL_670641f3_4_k_cu_37caf231_317334cute7productE,@object
	.size		_ZN40_INTERNAL_670641f3_4_k_cu_37caf231_317334cute7productE,(_ZN40_INTERNAL_670641f3_4_k_cu_37caf231_317334cuda3std3__45__cpo3endE - _ZN40_INTERNAL_670641f3_4_k_cu_37caf231_317334cute7productE)
_ZN40_INTERNAL_670641f3_4_k_cu_37caf231_317334cute7productE:
	.zero		1
	.type		_ZN40_INTERNAL_670641f3_4_k_cu_37caf231_317334cuda3std3__45__cpo3endE,@object
	.size		_ZN40_INTERNAL_670641f3_4_k_cu_37caf231_317334cuda3std3__45__cpo3endE,(_ZN40_INTERNAL_670641f3_4_k_cu_37caf231_317334cuda3std3__419piecewise_constructE - _ZN40_INTERNAL_670641f3_4_k_cu_37caf231_317334cuda3std3__45__cpo3endE)
_ZN40_INTERNAL_670641f3_4_k_cu_37caf231_317334cuda3std3__45__cpo3endE:
	.zero		1
	.type		_ZN40_INTERNAL_670641f3_4_k_cu_37caf231_317334cuda3std3__419piecewise_constructE,@object
	.size		_ZN40_INTERNAL_670641f3_4_k_cu_37caf231_317334cuda3std3__419piecewise_constructE,(_ZN40_INTERNAL_670641f3_4_k_cu_37caf231_317334cuda3std3__45__cpo4cendE - _ZN40_INTERNAL_670641f3_4_k_cu_37caf231_317334cuda3std3__419piecewise_constructE)
_ZN40_INTERNAL_670641f3_4_k_cu_37caf231_317334cuda3std3__419piecewise_constructE:
	.zero		1
	.type		_ZN40_INTERNAL_670641f3_4_k_cu_37caf231_317334cuda3std3__45__cpo4cendE,@object
	.size		_ZN40_INTERNAL_670641f3_4_k_cu_37caf231_317334cuda3std3__45__cpo4cendE,(_ZN40_INTERNAL_670641f3_4_k_cu_37caf231_317334cuda3std6ranges3__45__cpo4swapE - _ZN40_INTERNAL_670641f3_4_k_cu_37caf231_317334cuda3std3__45__cpo4cendE)
_ZN40_INTERNAL_670641f3_4_k_cu_37caf231_317334cuda3std3__45__cpo4cendE:
	.zero		1
	.type		_ZN40_INTERNAL_670641f3_4_k_cu_37caf231_317334cuda3std6ranges3__45__cpo4swapE,@object
	.size		_ZN40_INTERNAL_670641f3_4_k_cu_37caf231_317334cuda3std6ranges3__45__cpo4swapE,(.L_11 - _ZN40_INTERNAL_670641f3_4_k_cu_37caf231_317334cuda3std6ranges3__45__cpo4swapE)
_ZN40_INTERNAL_670641f3_4_k_cu_37caf231_317334cuda3std6ranges3__45__cpo4swapE:
	.zero		1
.L_11:


//--------------------- .nv.constant0._ZN7cutlass13device_kernelINS_4gemm6kernel13GemmUniversalIN4cute5tupleIJiiiiEEENS1_10collective13CollectiveMmaINS1_35MainloopSm100TmaUmmaWarpSpecializedILi5ELi2ELi4ENS5_IJNS4_1CILi2EEENSA_ILi4EEENSA_ILi1EEEEEEEENS5_IJNSA_ILi64EEENSA_ILi256EEENSA_ILi128EEEEEEaNS5_IJlSD_lEEEaSK_NS4_8TiledMMAINS4_8MMA_AtomIJNS4_15SM100_MMA_S8_SSIaaiLi64ELi256ELNS4_4UMMA5MajorE0ELSP_0ELNSO_8SaturateE0EEEEEENS4_6LayoutINS5_IJSD_SD_SD_EEENS5_IJNSA_ILi0EEESV_SV_EEEEENS5_IJNS4_10UnderscoreESY_SY_EEEEENS4_23SM90_TMA_LOAD_MULTICASTENS4_14ComposedLayoutINS4_7SwizzleILi3ELi4ELi3EEENS4_18smem_ptr_flag_bitsILi8EEENST_INS5_IJNSA_ILi8EEESI_EEENS5_IJSI_SD_EEEEEEEvNS4_8identityES11_S1B_vS1C_EENS_8epilogue10collective18CollectiveEpilogueINS1E_23Sm100TmaWarpSpecializedILi4ELi2ELi32ELb0ELb0EEEJSJ_NS5_IJNST_ISG_SD_EES1J_EEEaSK_aSK_NS1E_6fusion15FusionCallbacksIS1I_NS1L_17LinearCombinationIaiaiLNS_15FloatRoundStyleE2EEESJ_S1K_JEEENS4_5SM1004TMEM4LOAD26SM100_TMEM_LOAD_16dp32b32xENS4_13SM90_TMA_LOADENS12_INS13_ILi2ELi4ELi3EEES16_NST_INS5_IJS17_SG_EEENS5_IJSG_SD_EEEEEEENS4_39AutoVectorizingCopyWithAssumedAlignmentILi128EEENS4_14SM90_TMA_STOREES20_S22_S22_EEEvvEEEEvNT_6ParamsE --------------------------
	.section	.nv.constant0._ZN7cutlass13device_kernelINS_4gemm6kernel13GemmUniversalIN4cute5tupleIJiiiiEEENS1_10collective13CollectiveMmaINS1_35MainloopSm100TmaUmmaWarpSpecializedILi5ELi2ELi4ENS5_IJNS4_1CILi2EEENSA_ILi4EEENSA_ILi1EEEEEEEENS5_IJNSA_ILi64EEENSA_ILi256EEENSA_ILi128EEEEEEaNS5_IJlSD_lEEEaSK_NS4_8TiledMMAINS4_8MMA_AtomIJNS4_15SM100_MMA_S8_SSIaaiLi64ELi256ELNS4_4UMMA5MajorE0ELSP_0ELNSO_8SaturateE0EEEEEENS4_6LayoutINS5_IJSD_SD_SD_EEENS5_IJNSA_ILi0EEESV_SV_EEEEENS5_IJNS4_10UnderscoreESY_SY_EEEEENS4_23SM90_TMA_LOAD_MULTICASTENS4_14ComposedLayoutINS4_7SwizzleILi3ELi4ELi3EEENS4_18smem_ptr_flag_bitsILi8EEENST_INS5_IJNSA_ILi8EEESI_EEENS5_IJSI_SD_EEEEEEEvNS4_8identityES11_S1B_vS1C_EENS_8epilogue10collective18CollectiveEpilogueINS1E_23Sm100TmaWarpSpecializedILi4ELi2ELi32ELb0ELb0EEEJSJ_NS5_IJNST_ISG_SD_EES1J_EEEaSK_aSK_NS1E_6fusion15FusionCallbacksIS1I_NS1L_17LinearCombinationIaiaiLNS_15FloatRoundStyleE2EEESJ_S1K_JEEENS4_5SM1004TMEM4LOAD26SM100_TMEM_LOAD_16dp32b32xENS4_13SM90_TMA_LOADENS12_INS13_ILi2ELi4ELi3EEES16_NST_INS5_IJS17_SG_EEENS5_IJSG_SD_EEEEEEENS4_39AutoVectorizingCopyWithAssumedAlignmentILi128EEENS4_14SM90_TMA_STOREES20_S22_S22_EEEvvEEEEvNT_6ParamsE,"a",@progbits
	.sectionflags	@""
	.align	4
.nv.constant0._ZN7cutlass13device_kernelINS_4gemm6kernel13GemmUniversalIN4cute5tupleIJiiiiEEENS1_10collective13CollectiveMmaINS1_35MainloopSm100TmaUmmaWarpSpecializedILi5ELi2ELi4ENS5_IJNS4_1CILi2EEENSA_ILi4EEENSA_ILi1EEEEEEEENS5_IJNSA_ILi64EEENSA_ILi256EEENSA_ILi128EEEEEEaNS5_IJlSD_lEEEaSK_NS4_8TiledMMAINS4_8MMA_AtomIJNS4_15SM100_MMA_S8_SSIaaiLi64ELi256ELNS4_4UMMA5MajorE0ELSP_0ELNSO_8SaturateE0EEEEEENS4_6LayoutINS5_IJSD_SD_SD_EEENS5_IJNSA_ILi0EEESV_SV_EEEEENS5_IJNS4_10UnderscoreESY_SY_EEEEENS4_23SM90_TMA_LOAD_MULTICASTENS4_14ComposedLayoutINS4_7SwizzleILi3ELi4ELi3EEENS4_18smem_ptr_flag_bitsILi8EEENST_INS5_IJNSA_ILi8EEESI_EEENS5_IJSI_SD_EEEEEEEvNS4_8identityES11_S1B_vS1C_EENS_8epilogue10collective18CollectiveEpilogueINS1E_23Sm100TmaWarpSpecializedILi4ELi2ELi32ELb0ELb0EEEJSJ_NS5_IJNST_ISG_SD_EES1J_EEEaSK_aSK_NS1E_6fusion15FusionCallbacksIS1I_NS1L_17LinearCombinationIaiaiLNS_15FloatRoundStyleE2EEESJ_S1K_JEEENS4_5SM1004TMEM4LOAD26SM100_TMEM_LOAD_16dp32b32xENS4_13SM90_TMA_LOADENS12_INS13_ILi2ELi4ELi3EEES16_NST_INS5_IJS17_SG_EEENS5_IJSG_SD_EEEEEEENS4_39AutoVectorizingCopyWithAssumedAlignmentILi128EEENS4_14SM90_TMA_STOREES20_S22_S22_EEEvvEEEEvNT_6ParamsE:
	.zero		2944


//--------------------- SYMBOLS --------------------------

	.type		.nv.reservedSmem.offset0,@object
	.size		.nv.reservedSmem.offset0,0x4
	.type		.nv.reservedSmem.cap,@object
	.size		.nv.reservedSmem.cap,0x4
	.type		__assertfail,@function
